//
// Generated by NVIDIA NVVM Compiler
//
// Compiler Build ID: CL-36424714
// Cuda compilation tools, release 13.0, V13.0.88
// Based on NVVM 20.0.0
//

.version 9.0
.target sm_100
.address_size 64

	// .globl	_ZN3cub18CUB_300001_SM_10006detail11EmptyKernelIvEEvv
// _ZZN6cuBERT14kernel_sum_cubEPKfiiPfE9s_storage has been demoted
.global .align 1 .b8 _ZN34_INTERNAL_f7208c72_4_k_cu_679c7f8f4cuda3std3__45__cpo5beginE[1];
.global .align 1 .b8 _ZN34_INTERNAL_f7208c72_4_k_cu_679c7f8f4cuda3std3__45__cpo3endE[1];
.global .align 1 .b8 _ZN34_INTERNAL_f7208c72_4_k_cu_679c7f8f4cuda3std3__45__cpo6cbeginE[1];
.global .align 1 .b8 _ZN34_INTERNAL_f7208c72_4_k_cu_679c7f8f4cuda3std3__45__cpo4cendE[1];
.global .align 1 .b8 _ZN34_INTERNAL_f7208c72_4_k_cu_679c7f8f4cuda3std3__45__cpo6rbeginE[1];
.global .align 1 .b8 _ZN34_INTERNAL_f7208c72_4_k_cu_679c7f8f4cuda3std3__45__cpo4rendE[1];
.global .align 1 .b8 _ZN34_INTERNAL_f7208c72_4_k_cu_679c7f8f4cuda3std3__45__cpo7crbeginE[1];
.global .align 1 .b8 _ZN34_INTERNAL_f7208c72_4_k_cu_679c7f8f4cuda3std3__45__cpo5crendE[1];
.global .align 1 .b8 _ZN34_INTERNAL_f7208c72_4_k_cu_679c7f8f4cuda3std3__436_GLOBAL__N__f7208c72_4_k_cu_679c7f8f6ignoreE[1];
.global .align 1 .b8 _ZN34_INTERNAL_f7208c72_4_k_cu_679c7f8f4cuda3std3__419piecewise_constructE[1];
.global .align 1 .b8 _ZN34_INTERNAL_f7208c72_4_k_cu_679c7f8f4cuda3std3__48in_placeE[1];
.global .align 1 .b8 _ZN34_INTERNAL_f7208c72_4_k_cu_679c7f8f4cuda3std3__420unreachable_sentinelE[1];
.global .align 1 .b8 _ZN34_INTERNAL_f7208c72_4_k_cu_679c7f8f4cuda3std3__47nulloptE[1];
.global .align 1 .b8 _ZN34_INTERNAL_f7208c72_4_k_cu_679c7f8f4cuda3std3__48unexpectE[1];
.global .align 1 .b8 _ZN34_INTERNAL_f7208c72_4_k_cu_679c7f8f4cuda3std6ranges3__45__cpo4swapE[1];
.global .align 1 .b8 _ZN34_INTERNAL_f7208c72_4_k_cu_679c7f8f4cuda3std6ranges3__45__cpo9iter_moveE[1];
.global .align 1 .b8 _ZN34_INTERNAL_f7208c72_4_k_cu_679c7f8f4cuda3std6ranges3__45__cpo5beginE[1];
.global .align 1 .b8 _ZN34_INTERNAL_f7208c72_4_k_cu_679c7f8f4cuda3std6ranges3__45__cpo3endE[1];
.global .align 1 .b8 _ZN34_INTERNAL_f7208c72_4_k_cu_679c7f8f4cuda3std6ranges3__45__cpo6cbeginE[1];
.global .align 1 .b8 _ZN34_INTERNAL_f7208c72_4_k_cu_679c7f8f4cuda3std6ranges3__45__cpo4cendE[1];
.global .align 1 .b8 _ZN34_INTERNAL_f7208c72_4_k_cu_679c7f8f4cuda3std6ranges3__45__cpo7advanceE[1];
.global .align 1 .b8 _ZN34_INTERNAL_f7208c72_4_k_cu_679c7f8f4cuda3std6ranges3__45__cpo9iter_swapE[1];
.global .align 1 .b8 _ZN34_INTERNAL_f7208c72_4_k_cu_679c7f8f4cuda3std6ranges3__45__cpo4nextE[1];
.global .align 1 .b8 _ZN34_INTERNAL_f7208c72_4_k_cu_679c7f8f4cuda3std6ranges3__45__cpo4prevE[1];
.global .align 1 .b8 _ZN34_INTERNAL_f7208c72_4_k_cu_679c7f8f4cuda3std6ranges3__45__cpo4dataE[1];
.global .align 1 .b8 _ZN34_INTERNAL_f7208c72_4_k_cu_679c7f8f4cuda3std6ranges3__45__cpo5cdataE[1];
.global .align 1 .b8 _ZN34_INTERNAL_f7208c72_4_k_cu_679c7f8f4cuda3std6ranges3__45__cpo4sizeE[1];
.global .align 1 .b8 _ZN34_INTERNAL_f7208c72_4_k_cu_679c7f8f4cuda3std6ranges3__45__cpo5ssizeE[1];
.global .align 1 .b8 _ZN34_INTERNAL_f7208c72_4_k_cu_679c7f8f4cuda3std6ranges3__45__cpo8distanceE[1];
.global .align 1 .b8 _ZN34_INTERNAL_f7208c72_4_k_cu_679c7f8f6thrust24THRUST_300001_SM_1000_NS6system6detail10sequential3seqE[1];
.global .align 1 .b8 _ZN34_INTERNAL_f7208c72_4_k_cu_679c7f8f6thrust24THRUST_300001_SM_1000_NS12placeholders2_1E[1];
.global .align 1 .b8 _ZN34_INTERNAL_f7208c72_4_k_cu_679c7f8f6thrust24THRUST_300001_SM_1000_NS12placeholders2_2E[1];
.global .align 1 .b8 _ZN34_INTERNAL_f7208c72_4_k_cu_679c7f8f6thrust24THRUST_300001_SM_1000_NS12placeholders2_3E[1];
.global .align 1 .b8 _ZN34_INTERNAL_f7208c72_4_k_cu_679c7f8f6thrust24THRUST_300001_SM_1000_NS12placeholders2_4E[1];
.global .align 1 .b8 _ZN34_INTERNAL_f7208c72_4_k_cu_679c7f8f6thrust24THRUST_300001_SM_1000_NS12placeholders2_5E[1];
.global .align 1 .b8 _ZN34_INTERNAL_f7208c72_4_k_cu_679c7f8f6thrust24THRUST_300001_SM_1000_NS12placeholders2_6E[1];
.global .align 1 .b8 _ZN34_INTERNAL_f7208c72_4_k_cu_679c7f8f6thrust24THRUST_300001_SM_1000_NS12placeholders2_7E[1];
.global .align 1 .b8 _ZN34_INTERNAL_f7208c72_4_k_cu_679c7f8f6thrust24THRUST_300001_SM_1000_NS12placeholders2_8E[1];
.global .align 1 .b8 _ZN34_INTERNAL_f7208c72_4_k_cu_679c7f8f6thrust24THRUST_300001_SM_1000_NS12placeholders2_9E[1];
.global .align 1 .b8 _ZN34_INTERNAL_f7208c72_4_k_cu_679c7f8f6thrust24THRUST_300001_SM_1000_NS12placeholders3_10E[1];

.visible .entry _ZN3cub18CUB_300001_SM_10006detail11EmptyKernelIvEEvv()
{


	ret;

}
	// .globl	_ZN6cuBERT11kernel_exp_EPfi
.visible .entry _ZN6cuBERT11kernel_exp_EPfi(
	.param .u64 .ptr .align 1 _ZN6cuBERT11kernel_exp_EPfi_param_0,
	.param .u32 _ZN6cuBERT11kernel_exp_EPfi_param_1
)
{
	.reg .pred 	%p<2>;
	.reg .b32 	%r<6>;
	.reg .b32 	%f<4>;
	.reg .b64 	%rd<6>;

	ld.param.u64 	%rd1, [_ZN6cuBERT11kernel_exp_EPfi_param_0];
	ld.param.u32 	%r2, [_ZN6cuBERT11kernel_exp_EPfi_param_1];
	mov.u32 	%r3, %ctaid.x;
	mov.u32 	%r4, %ntid.x;
	mov.u32 	%r5, %tid.x;
	mad.lo.s32 	%r1, %r3, %r4, %r5;
	setp.ge.s32 	%p1, %r1, %r2;
	@%p1 bra 	$L__BB1_2;
	cvta.to.global.u64 	%rd3, %rd1;
	mul.wide.s32 	%rd4, %r1, 4;
	add.s64 	%rd2, %rd1, %rd4;
	// begin inline asm
	ld.global.nc.f32 %f1, [%rd2];
	// end inline asm
	mul.f32 	%f2, %f1, 0f3FB8AA3B;
	ex2.approx.f32 	%f3, %f2;
	add.s64 	%rd5, %rd3, %rd4;
	st.global.f32 	[%rd5], %f3;
$L__BB1_2:
	ret;

}
	// .globl	_ZN6cuBERT14kernel_sum_cubEPKfiiPf
.visible .entry _ZN6cuBERT14kernel_sum_cubEPKfiiPf(
	.param .u64 .ptr .align 1 _ZN6cuBERT14kernel_sum_cubEPKfiiPf_param_0,
	.param .u32 _ZN6cuBERT14kernel_sum_cubEPKfiiPf_param_1,
	.param .u32 _ZN6cuBERT14kernel_sum_cubEPKfiiPf_param_2,
	.param .u64 .ptr .align 1 _ZN6cuBERT14kernel_sum_cubEPKfiiPf_param_3
)
{
	.reg .pred 	%p<7>;
	.reg .b32 	%r<35>;
	.reg .b32 	%f<31>;
	.reg .b64 	%rd<11>;
	// demoted variable
	.shared .align 4 .b8 _ZZN6cuBERT14kernel_sum_cubEPKfiiPfE9s_storage[24];
	ld.param.u64 	%rd3, [_ZN6cuBERT14kernel_sum_cubEPKfiiPf_param_0];
	ld.param.u32 	%r10, [_ZN6cuBERT14kernel_sum_cubEPKfiiPf_param_1];
	ld.param.u32 	%r11, [_ZN6cuBERT14kernel_sum_cubEPKfiiPf_param_2];
	ld.param.u64 	%rd4, [_ZN6cuBERT14kernel_sum_cubEPKfiiPf_param_3];
	mov.u32 	%r33, %ctaid.x;
	setp.ge.s32 	%p1, %r33, %r10;
	@%p1 bra 	$L__BB2_10;
	mov.u32 	%r2, %tid.x;
	mov.u32 	%r3, %ntid.x;
	shr.u32 	%r12, %r2, 3;
	and.b32  	%r13, %r12, 124;
	mov.u32 	%r14, _ZZN6cuBERT14kernel_sum_cubEPKfiiPfE9s_storage;
	add.s32 	%r15, %r14, %r13;
	add.s32 	%r4, %r15, 4;
	mov.u32 	%r5, %nctaid.x;
	cvta.to.global.u64 	%rd1, %rd4;
$L__BB2_2:
	setp.ge.s32 	%p2, %r2, %r11;
	mov.f32 	%f30, 0f00000000;
	@%p2 bra 	$L__BB2_5;
	mul.lo.s32 	%r16, %r33, %r11;
	cvt.s64.s32 	%rd2, %r16;
	mov.f32 	%f30, 0f00000000;
	mov.u32 	%r34, %r2;
$L__BB2_4:
	cvt.s64.s32 	%rd6, %r34;
	add.s64 	%rd7, %rd6, %rd2;
	shl.b64 	%rd8, %rd7, 2;
	add.s64 	%rd5, %rd3, %rd8;
	// begin inline asm
	ld.global.nc.f32 %f7, [%rd5];
	// end inline asm
	add.f32 	%f30, %f30, %f7;
	add.s32 	%r34, %r34, %r3;
	setp.lt.s32 	%p3, %r34, %r11;
	@%p3 bra 	$L__BB2_4;
$L__BB2_5:
	// begin inline asm
	mov.u32 %r17, %laneid;
	// end inline asm
	mov.b32 	%r18, 1;
	mov.b32 	%r31, 31;
	mov.b32 	%r32, -1;
	// begin inline asm
	{  .reg .f32 r0;  .reg .pred p;  shfl.sync.down.b32 r0|p, %f30, %r18, %r31, %r32;  @p add.f32 r0, r0, %f30;  mov.f32 %f8, r0;}
	// end inline asm
	mov.b32 	%r21, 2;
	// begin inline asm
	{  .reg .f32 r0;  .reg .pred p;  shfl.sync.down.b32 r0|p, %f8, %r21, %r31, %r32;  @p add.f32 r0, r0, %f8;  mov.f32 %f11, r0;}
	// end inline asm
	mov.b32 	%r24, 4;
	// begin inline asm
	{  .reg .f32 r0;  .reg .pred p;  shfl.sync.down.b32 r0|p, %f11, %r24, %r31, %r32;  @p add.f32 r0, r0, %f11;  mov.f32 %f14, r0;}
	// end inline asm
	mov.b32 	%r27, 8;
	// begin inline asm
	{  .reg .f32 r0;  .reg .pred p;  shfl.sync.down.b32 r0|p, %f14, %r27, %r31, %r32;  @p add.f32 r0, r0, %f14;  mov.f32 %f17, r0;}
	// end inline asm
	mov.b32 	%r30, 16;
	// begin inline asm
	{  .reg .f32 r0;  .reg .pred p;  shfl.sync.down.b32 r0|p, %f17, %r30, %r31, %r32;  @p add.f32 r0, r0, %f17;  mov.f32 %f20, r0;}
	// end inline asm
	setp.ne.s32 	%p4, %r17, 0;
	@%p4 bra 	$L__BB2_7;
	st.shared.f32 	[%r4], %f20;
$L__BB2_7:
	setp.ne.s32 	%p5, %r2, 0;
	bar.sync 	0;
	@%p5 bra 	$L__BB2_9;
	ld.shared.f32 	%f23, [_ZZN6cuBERT14kernel_sum_cubEPKfiiPfE9s_storage+8];
	add.f32 	%f24, %f20, %f23;
	ld.shared.f32 	%f25, [_ZZN6cuBERT14kernel_sum_cubEPKfiiPfE9s_storage+12];
	add.f32 	%f26, %f24, %f25;
	ld.shared.f32 	%f27, [_ZZN6cuBERT14kernel_sum_cubEPKfiiPfE9s_storage+16];
	add.f32 	%f28, %f26, %f27;
	mul.wide.s32 	%rd9, %r33, 4;
	add.s64 	%rd10, %rd1, %rd9;
	st.global.f32 	[%rd10], %f28;
$L__BB2_9:
	bar.sync 	0;
	add.s32 	%r33, %r33, %r5;
	setp.lt.s32 	%p6, %r33, %r10;
	@%p6 bra 	$L__BB2_2;
$L__BB2_10:
	ret;

}
	// .globl	_ZN6cuBERT13kernel_scale_EPfiiS0_
.visible .entry _ZN6cuBERT13kernel_scale_EPfiiS0_(
	.param .u64 .ptr .align 1 _ZN6cuBERT13kernel_scale_EPfiiS0__param_0,
	.param .u32 _ZN6cuBERT13kernel_scale_EPfiiS0__param_1,
	.param .u32 _ZN6cuBERT13kernel_scale_EPfiiS0__param_2,
	.param .u64 .ptr .align 1 _ZN6cuBERT13kernel_scale_EPfiiS0__param_3
)
{
	.reg .pred 	%p<2>;
	.reg .b32 	%r<9>;
	.reg .b32 	%f<4>;
	.reg .b64 	%rd<9>;

	ld.param.u64 	%rd1, [_ZN6cuBERT13kernel_scale_EPfiiS0__param_0];
	ld.param.u32 	%r3, [_ZN6cuBERT13kernel_scale_EPfiiS0__param_1];
	ld.param.u32 	%r2, [_ZN6cuBERT13kernel_scale_EPfiiS0__param_2];
	ld.param.u64 	%rd2, [_ZN6cuBERT13kernel_scale_EPfiiS0__param_3];
	mov.u32 	%r4, %ctaid.x;
	mov.u32 	%r5, %ntid.x;
	mov.u32 	%r6, %tid.x;
	mad.lo.s32 	%r1, %r4, %r5, %r6;
	mul.lo.s32 	%r7, %r2, %r3;
	setp.ge.s32 	%p1, %r1, %r7;
	@%p1 bra 	$L__BB3_2;
	cvta.to.global.u64 	%rd5, %rd1;
	div.s32 	%r8, %r1, %r2;
	mul.wide.s32 	%rd6, %r1, 4;
	add.s64 	%rd3, %rd1, %rd6;
	// begin inline asm
	ld.global.nc.f32 %f1, [%rd3];
	// end inline asm
	mul.wide.s32 	%rd7, %r8, 4;
	add.s64 	%rd4, %rd2, %rd7;
	// begin inline asm
	ld.global.nc.f32 %f2, [%rd4];
	// end inline asm
	div.rn.f32 	%f3, %f1, %f2;
	add.s64 	%rd8, %rd5, %rd6;
	st.global.f32 	[%rd8], %f3;
$L__BB3_2:
	ret;

}


// ===== COMPILED SASS (sm_100) =====

	.target	sm_100

	.elftype	@"ET_EXEC"


//--------------------- .note.nv.tkinfo           --------------------------
	.section	.note.nv.tkinfo,"",@"SHT_NOTE"
	.sectionflags	@"SHF_NOTE_NV_TKINFO"
	.tkinfo
        /*0018*/ 	.word	0x00000002
        /*0030*/ 	.string	""
        /*0030*/ 	.string	"ptxas"
        /*0030*/ 	.string	"Cuda compilation tools, release 13.0, V13.0.88"
        /*0030*/ 	.string	"Build cuda_13.0.r13.0/compiler.36424714_0"
        /*0030*/ 	.string	"-arch sm_100 -m 64 "



//--------------------- .note.nv.cuinfo           --------------------------
	.section	.note.nv.cuinfo,"",@"SHT_NOTE"
	.sectionflags	@"SHF_NOTE_NV_CUINFO"
        /*0018*/ 	.short	0x0002
        /*001a*/ 	.short	0x0064
        /*001c*/ 	.short	0x0082
	.zero		2


//--------------------- .nv.info                  --------------------------
	.section	.nv.info,"",@"SHT_CUDA_INFO"
	.align	4


	//----- nvinfo : EIATTR_REGCOUNT
	.align		4
        /*0000*/ 	.byte	0x04, 0x2f
        /*0002*/ 	.short	(.L_41 - .L_40)
	.align		4
.L_40:
        /*0004*/ 	.word	index@(_ZN3cub18CUB_300001_SM_10006detail11EmptyKernelIvEEvv)
        /*0008*/ 	.word	0x00000004


	//----- nvinfo : EIATTR_FRAME_SIZE
	.align		4
.L_41:
        /*000c*/ 	.byte	0x04, 0x11
        /*000e*/ 	.short	(.L_43 - .L_42)
	.align		4
.L_42:
        /*0010*/ 	.word	index@(_ZN3cub18CUB_300001_SM_10006detail11EmptyKernelIvEEvv)
        /*0014*/ 	.word	0x00000000


	//----- nvinfo : EIATTR_REGCOUNT
	.align		4
.L_43:
        /*0018*/ 	.byte	0x04, 0x2f
        /*001a*/ 	.short	(.L_45 - .L_44)
	.align		4
.L_44:
        /*001c*/ 	.word	index@(_ZN6cuBERT11kernel_exp_EPfi)
        /*0020*/ 	.word	0x00000008


	//----- nvinfo : EIATTR_FRAME_SIZE
	.align		4
.L_45:
        /*0024*/ 	.byte	0x04, 0x11
        /*0026*/ 	.short	(.L_47 - .L_46)
	.align		4
.L_46:
        /*0028*/ 	.word	index@(_ZN6cuBERT11kernel_exp_EPfi)
        /*002c*/ 	.word	0x00000000


	//----- nvinfo : EIATTR_REGCOUNT
	.align		4
.L_47:
        /*0030*/ 	.byte	0x04, 0x2f
        /*0032*/ 	.short	(.L_49 - .L_48)
	.align		4
.L_48:
        /*0034*/ 	.word	index@(_ZN6cuBERT14kernel_sum_cubEPKfiiPf)
        /*0038*/ 	.word	0x0000000e


	//----- nvinfo : EIATTR_FRAME_SIZE
	.align		4
.L_49:
        /*003c*/ 	.byte	0x04, 0x11
        /*003e*/ 	.short	(.L_51 - .L_50)
	.align		4
.L_50:
        /*0040*/ 	.word	index@(_ZN6cuBERT14kernel_sum_cubEPKfiiPf)
        /*0044*/ 	.word	0x00000000


	//----- nvinfo : EIATTR_REGCOUNT
	.align		4
.L_51:
        /*0048*/ 	.byte	0x04, 0x2f
        /*004a*/ 	.short	(.L_53 - .L_52)
	.align		4
.L_52:
        /*004c*/ 	.word	index@(_ZN6cuBERT13kernel_scale_EPfiiS0_)
        /*0050*/ 	.word	0x0000000f


	//----- nvinfo : EIATTR_FRAME_SIZE
	.align		4
.L_53:
        /*0054*/ 	.byte	0x04, 0x11
        /*0056*/ 	.short	(.L_55 - .L_54)
	.align		4
.L_54:
        /*0058*/ 	.word	index@($__internal_0_$__cuda_sm3x_div_rn_noftz_f32_slowpath)
        /*005c*/ 	.word	0x00000000


	//----- nvinfo : EIATTR_FRAME_SIZE
	.align		4
.L_55:
        /*0060*/ 	.byte	0x04, 0x11
        /*0062*/ 	.short	(.L_57 - .L_56)
	.align		4
.L_56:
        /*0064*/ 	.word	index@(_ZN6cuBERT13kernel_scale_EPfiiS0_)
        /*0068*/ 	.word	0x00000000


	//----- nvinfo : EIATTR_MIN_STACK_SIZE
	.align		4
.L_57:
        /*006c*/ 	.byte	0x04, 0x12
        /*006e*/ 	.short	(.L_59 - .L_58)
	.align		4
.L_58:
        /*0070*/ 	.word	index@(_ZN6cuBERT13kernel_scale_EPfiiS0_)
        /*0074*/ 	.word	0x00000000


	//----- nvinfo : EIATTR_MIN_STACK_SIZE
	.align		4
.L_59:
        /*0078*/ 	.byte	0x04, 0x12
        /*007a*/ 	.short	(.L_61 - .L_60)
	.align		4
.L_60:
        /*007c*/ 	.word	index@(_ZN6cuBERT14kernel_sum_cubEPKfiiPf)
        /*0080*/ 	.word	0x00000000


	//----- nvinfo : EIATTR_MIN_STACK_SIZE
	.align		4
.L_61:
        /*0084*/ 	.byte	0x04, 0x12
        /*0086*/ 	.short	(.L_63 - .L_62)
	.align		4
.L_62:
        /*0088*/ 	.word	index@(_ZN6cuBERT11kernel_exp_EPfi)
        /*008c*/ 	.word	0x00000000


	//----- nvinfo : EIATTR_MIN_STACK_SIZE
	.align		4
.L_63:
        /*0090*/ 	.byte	0x04, 0x12
        /*0092*/ 	.short	(.L_65 - .L_64)
	.align		4
.L_64:
        /*0094*/ 	.word	index@(_ZN3cub18CUB_300001_SM_10006detail11EmptyKernelIvEEvv)
        /*0098*/ 	.word	0x00000000
.L_65:


//--------------------- .nv.compat                --------------------------
	.section	.nv.compat,"",@"SHT_CUDA_COMPAT_INFO"
	.align	4
        /*0000*/ 	.byte	0x02, 0x09, 0x00, 0x00, 0x02, 0x02, 0x01, 0x00, 0x02, 0x05, 0x05, 0x00, 0x03, 0x07, 0x01, 0x01
        /*0010*/ 	.byte	0x02, 0x03, 0x00, 0x00, 0x02, 0x06, 0x01, 0x00, 0x04, 0x0b, 0x08, 0x00, 0x01, 0x00, 0x00, 0x00
        /*0020*/ 	.byte	0x00, 0x00, 0x00, 0x00


//--------------------- .nv.info._ZN6cuBERT13kernel_scale_EPfiiS0_ --------------------------
	.section	.nv.info._ZN6cuBERT13kernel_scale_EPfiiS0_,"",@"SHT_CUDA_INFO"
	.sectionflags	@""
	.align	4


	//----- nvinfo : EIATTR_CUDA_API_VERSION
	.align		4
        /*0000*/ 	.byte	0x04, 0x37
        /*0002*/ 	.short	(.L_67 - .L_66)
.L_66:
        /*0004*/ 	.word	0x00000082


	//----- nvinfo : EIATTR_KPARAM_INFO
	.align		4
.L_67:
        /*0008*/ 	.byte	0x04, 0x17
        /*000a*/ 	.short	(.L_69 - .L_68)
.L_68:
        /*000c*/ 	.word	0x00000000
        /*0010*/ 	.short	0x0003
        /*0012*/ 	.short	0x0010
        /*0014*/ 	.byte	0x00, 0xf5, 0x21, 0x00


	//----- nvinfo : EIATTR_KPARAM_INFO
	.align		4
.L_69:
        /*0018*/ 	.byte	0x04, 0x17
        /*001a*/ 	.short	(.L_71 - .L_70)
.L_70:
        /*001c*/ 	.word	0x00000000
        /*0020*/ 	.short	0x0002
        /*0022*/ 	.short	0x000c
        /*0024*/ 	.byte	0x00, 0xf0, 0x11, 0x00


	//----- nvinfo : EIATTR_KPARAM_INFO
	.align		4
.L_71:
        /*0028*/ 	.byte	0x04, 0x17
        /*002a*/ 	.short	(.L_73 - .L_72)
.L_72:
        /*002c*/ 	.word	0x00000000
        /*0030*/ 	.short	0x0001
        /*0032*/ 	.short	0x0008
        /*0034*/ 	.byte	0x00, 0xf0, 0x11, 0x00


	//----- nvinfo : EIATTR_KPARAM_INFO
	.align		4
.L_73:
        /*0038*/ 	.byte	0x04, 0x17
        /*003a*/ 	.short	(.L_75 - .L_74)
.L_74:
        /*003c*/ 	.word	0x00000000
        /*0040*/ 	.short	0x0000
        /*0042*/ 	.short	0x0000
        /*0044*/ 	.byte	0x00, 0xf5, 0x21, 0x00


	//----- nvinfo : EIATTR_SPARSE_MMA_MASK
	.align		4
.L_75:
        /*0048*/ 	.byte	0x03, 0x50
        /*004a*/ 	.short	0x0000


	//----- nvinfo : EIATTR_MAXREG_COUNT
	.align		4
        /*004c*/ 	.byte	0x03, 0x1b
        /*004e*/ 	.short	0x00ff


	//----- nvinfo : EIATTR_MERCURY_ISA_VERSION
	.align		4
        /*0050*/ 	.byte	0x03, 0x5f
        /*0052*/ 	.short	0x0101


	//----- nvinfo : EIATTR_VRC_CTA_INIT_COUNT
	.align		4
        /*0054*/ 	.byte	0x02, 0x4a
	.zero		1
	.zero		1


	//----- nvinfo : EIATTR_EXIT_INSTR_OFFSETS
	.align		4
        /*0058*/ 	.byte	0x04, 0x1c
        /*005a*/ 	.short	(.L_77 - .L_76)


	//   ....[0]....
.L_76:
        /*005c*/ 	.word	0x00000080


	//   ....[1]....
        /*0060*/ 	.word	0x00000370


	//----- nvinfo : EIATTR_CRS_STACK_SIZE
	.align		4
.L_77:
        /*0064*/ 	.byte	0x04, 0x1e
        /*0066*/ 	.short	(.L_79 - .L_78)
.L_78:
        /*0068*/ 	.word	0x00000000


	//----- nvinfo : EIATTR_CBANK_PARAM_SIZE
	.align		4
.L_79:
        /*006c*/ 	.byte	0x03, 0x19
        /*006e*/ 	.short	0x0018


	//----- nvinfo : EIATTR_PARAM_CBANK
	.align		4
        /*0070*/ 	.byte	0x04, 0x0a
        /*0072*/ 	.short	(.L_81 - .L_80)
	.align		4
.L_80:
        /*0074*/ 	.word	index@(.nv.constant0._ZN6cuBERT13kernel_scale_EPfiiS0_)
        /*0078*/ 	.short	0x0380
        /*007a*/ 	.short	0x0018


	//----- nvinfo : EIATTR_SW_WAR
	.align		4
.L_81:
        /*007c*/ 	.byte	0x04, 0x36
        /*007e*/ 	.short	(.L_83 - .L_82)
.L_82:
        /*0080*/ 	.word	0x00000008
.L_83:


//--------------------- .nv.info._ZN6cuBERT14kernel_sum_cubEPKfiiPf --------------------------
	.section	.nv.info._ZN6cuBERT14kernel_sum_cubEPKfiiPf,"",@"SHT_CUDA_INFO"
	.sectionflags	@""
	.align	4


	//----- nvinfo : EIATTR_CUDA_API_VERSION
	.align		4
        /*0000*/ 	.byte	0x04, 0x37
        /*0002*/ 	.short	(.L_85 - .L_84)
.L_84:
        /*0004*/ 	.word	0x00000082


	//----- nvinfo : EIATTR_KPARAM_INFO
	.align		4
.L_85:
        /*0008*/ 	.byte	0x04, 0x17
        /*000a*/ 	.short	(.L_87 - .L_86)
.L_86:
        /*000c*/ 	.word	0x00000000
        /*0010*/ 	.short	0x0003
        /*0012*/ 	.short	0x0010
        /*0014*/ 	.byte	0x00, 0xf5, 0x21, 0x00


	//----- nvinfo : EIATTR_KPARAM_INFO
	.align		4
.L_87:
        /*0018*/ 	.byte	0x04, 0x17
        /*001a*/ 	.short	(.L_89 - .L_88)
.L_88:
        /*001c*/ 	.word	0x00000000
        /*0020*/ 	.short	0x0002
        /*0022*/ 	.short	0x000c
        /*0024*/ 	.byte	0x00, 0xf0, 0x11, 0x00


	//----- nvinfo : EIATTR_KPARAM_INFO
	.align		4
.L_89:
        /*0028*/ 	.byte	0x04, 0x17
        /*002a*/ 	.short	(.L_91 - .L_90)
.L_90:
        /*002c*/ 	.word	0x00000000
        /*0030*/ 	.short	0x0001
        /*0032*/ 	.short	0x0008
        /*0034*/ 	.byte	0x00, 0xf0, 0x11, 0x00


	//----- nvinfo : EIATTR_KPARAM_INFO
	.align		4
.L_91:
        /*0038*/ 	.byte	0x04, 0x17
        /*003a*/ 	.short	(.L_93 - .L_92)
.L_92:
        /*003c*/ 	.word	0x00000000
        /*0040*/ 	.short	0x0000
        /*0042*/ 	.short	0x0000
        /*0044*/ 	.byte	0x00, 0xf5, 0x21, 0x00


	//----- nvinfo : EIATTR_SPARSE_MMA_MASK
	.align		4
.L_93:
        /*0048*/ 	.byte	0x03, 0x50
        /*004a*/ 	.short	0x0000


	//----- nvinfo : EIATTR_MAXREG_COUNT
	.align		4
        /*004c*/ 	.byte	0x03, 0x1b
        /*004e*/ 	.short	0x00ff


	//----- nvinfo : EIATTR_NUM_BARRIERS
	.align		4
        /*0050*/ 	.byte	0x02, 0x4c
        /*0052*/ 	.byte	0x01
	.zero		1


	//----- nvinfo : EIATTR_MERCURY_ISA_VERSION
	.align		4
        /*0054*/ 	.byte	0x03, 0x5f
        /*0056*/ 	.short	0x0101


	//----- nvinfo : EIATTR_COOP_GROUP_MASK_REGIDS
	.align		4
        /*0058*/ 	.byte	0x04, 0x29
        /*005a*/ 	.short	(.L_95 - .L_94)


	//   ....[0]....
.L_94:
        /*005c*/ 	.word	0xffffffff


	//   ....[1]....
        /*0060*/ 	.word	0xffffffff


	//   ....[2]....
        /*0064*/ 	.word	0xffffffff


	//   ....[3]....
        /*0068*/ 	.word	0xffffffff


	//   ....[4]....
        /*006c*/ 	.word	0xffffffff


	//----- nvinfo : EIATTR_COOP_GROUP_INSTR_OFFSETS
	.align		4
.L_95:
        /*0070*/ 	.byte	0x04, 0x28
        /*0072*/ 	.short	(.L_97 - .L_96)


	//   ....[0]....
.L_96:
        /*0074*/ 	.word	0x00000230


	//   ....[1]....
        /*0078*/ 	.word	0x00000270


	//   ....[2]....
        /*007c*/ 	.word	0x000002a0


	//   ....[3]....
        /*0080*/ 	.word	0x000002c0


	//   ....[4]....
        /*0084*/ 	.word	0x000002e0


	//----- nvinfo : EIATTR_VRC_CTA_INIT_COUNT
	.align		4
.L_97:
        /*0088*/ 	.byte	0x02, 0x4a
	.zero		1
	.zero		1


	//----- nvinfo : EIATTR_EXIT_INSTR_OFFSETS
	.align		4
        /*008c*/ 	.byte	0x04, 0x1c
        /*008e*/ 	.short	(.L_99 - .L_98)


	//   ....[0]....
.L_98:
        /*0090*/ 	.word	0x00000040


	//   ....[1]....
        /*0094*/ 	.word	0x00000450


	//----- nvinfo : EIATTR_CRS_STACK_SIZE
	.align		4
.L_99:
        /*0098*/ 	.byte	0x04, 0x1e
        /*009a*/ 	.short	(.L_101 - .L_100)
.L_100:
        /*009c*/ 	.word	0x00000000


	//----- nvinfo : EIATTR_CBANK_PARAM_SIZE
	.align		4
.L_101:
        /*00a0*/ 	.byte	0x03, 0x19
        /*00a2*/ 	.short	0x0018


	//----- nvinfo : EIATTR_PARAM_CBANK
	.align		4
        /*00a4*/ 	.byte	0x04, 0x0a
        /*00a6*/ 	.short	(.L_103 - .L_102)
	.align		4
.L_102:
        /*00a8*/ 	.word	index@(.nv.constant0._ZN6cuBERT14kernel_sum_cubEPKfiiPf)
        /*00ac*/ 	.short	0x0380
        /*00ae*/ 	.short	0x0018


	//----- nvinfo : EIATTR_SW_WAR
	.align		4
.L_103:
        /*00b0*/ 	.byte	0x04, 0x36
        /*00b2*/ 	.short	(.L_105 - .L_104)
.L_104:
        /*00b4*/ 	.word	0x00000008
.L_105:


//--------------------- .nv.info._ZN6cuBERT11kernel_exp_EPfi --------------------------
	.section	.nv.info._ZN6cuBERT11kernel_exp_EPfi,"",@"SHT_CUDA_INFO"
	.sectionflags	@""
	.align	4


	//----- nvinfo : EIATTR_CUDA_API_VERSION
	.align		4
        /*0000*/ 	.byte	0x04, 0x37
        /*0002*/ 	.short	(.L_107 - .L_106)
.L_106:
        /*0004*/ 	.word	0x00000082


	//----- nvinfo : EIATTR_KPARAM_INFO
	.align		4
.L_107:
        /*0008*/ 	.byte	0x04, 0x17
        /*000a*/ 	.short	(.L_109 - .L_108)
.L_108:
        /*000c*/ 	.word	0x00000000
        /*0010*/ 	.short	0x0001
        /*0012*/ 	.short	0x0008
        /*0014*/ 	.byte	0x00, 0xf0, 0x11, 0x00


	//----- nvinfo : EIATTR_KPARAM_INFO
	.align		4
.L_109:
        /*0018*/ 	.byte	0x04, 0x17
        /*001a*/ 	.short	(.L_111 - .L_110)
.L_110:
        /*001c*/ 	.word	0x00000000
        /*0020*/ 	.short	0x0000
        /*0022*/ 	.short	0x0000
        /*0024*/ 	.byte	0x00, 0xf5, 0x21, 0x00


	//----- nvinfo : EIATTR_SPARSE_MMA_MASK
	.align		4
.L_111:
        /*0028*/ 	.byte	0x03, 0x50
        /*002a*/ 	.short	0x0000


	//----- nvinfo : EIATTR_MAXREG_COUNT
	.align		4
        /*002c*/ 	.byte	0x03, 0x1b
        /*002e*/ 	.short	0x00ff


	//----- nvinfo : EIATTR_MERCURY_ISA_VERSION
	.align		4
        /*0030*/ 	.byte	0x03, 0x5f
        /*0032*/ 	.short	0x0101


	//----- nvinfo : EIATTR_VRC_CTA_INIT_COUNT
	.align		4
        /*0034*/ 	.byte	0x02, 0x4a
	.zero		1
	.zero		1


	//----- nvinfo : EIATTR_EXIT_INSTR_OFFSETS
	.align		4
        /*0038*/ 	.byte	0x04, 0x1c
        /*003a*/ 	.short	(.L_113 - .L_112)


	//   ....[0]....
.L_112:
        /*003c*/ 	.word	0x00000070


	//   ....[1]....
        /*0040*/ 	.word	0x00000120


	//----- nvinfo : EIATTR_CBANK_PARAM_SIZE
	.align		4
.L_113:
        /*0044*/ 	.byte	0x03, 0x19
        /*0046*/ 	.short	0x000c


	//----- nvinfo : EIATTR_PARAM_CBANK
	.align		4
        /*0048*/ 	.byte	0x04, 0x0a
        /*004a*/ 	.short	(.L_115 - .L_114)
	.align		4
.L_114:
        /*004c*/ 	.word	index@(.nv.constant0._ZN6cuBERT11kernel_exp_EPfi)
        /*0050*/ 	.short	0x0380
        /*0052*/ 	.short	0x000c


	//----- nvinfo : EIATTR_SW_WAR
	.align		4
.L_115:
        /*0054*/ 	.byte	0x04, 0x36
        /*0056*/ 	.short	(.L_117 - .L_116)
.L_116:
        /*0058*/ 	.word	0x00000008
.L_117:


//--------------------- .nv.info._ZN3cub18CUB_300001_SM_10006detail11EmptyKernelIvEEvv --------------------------
	.section	.nv.info._ZN3cub18CUB_300001_SM_10006detail11EmptyKernelIvEEvv,"",@"SHT_CUDA_INFO"
	.sectionflags	@""
	.align	4


	//----- nvinfo : EIATTR_CUDA_API_VERSION
	.align		4
        /*0000*/ 	.byte	0x04, 0x37
        /*0002*/ 	.short	(.L_119 - .L_118)
.L_118:
        /*0004*/ 	.word	0x00000082


	//----- nvinfo : EIATTR_SPARSE_MMA_MASK
	.align		4
.L_119:
        /*0008*/ 	.byte	0x03, 0x50
        /*000a*/ 	.short	0x0000


	//----- nvinfo : EIATTR_MAXREG_COUNT
	.align		4
        /*000c*/ 	.byte	0x03, 0x1b
        /*000e*/ 	.short	0x00ff


	//----- nvinfo : EIATTR_MERCURY_ISA_VERSION
	.align		4
        /*0010*/ 	.byte	0x03, 0x5f
        /*0012*/ 	.short	0x0101


	//----- nvinfo : EIATTR_VRC_CTA_INIT_COUNT
	.align		4
        /*0014*/ 	.byte	0x02, 0x4a
	.zero		1
	.zero		1


	//----- nvinfo : EIATTR_EXIT_INSTR_OFFSETS
	.align		4
        /*0018*/ 	.byte	0x04, 0x1c
        /*001a*/ 	.short	(.L_121 - .L_120)


	//   ....[0]....
.L_120:
        /*001c*/ 	.word	0x00000010


	//----- nvinfo : EIATTR_SW_WAR
	.align		4
.L_121:
        /*0020*/ 	.byte	0x04, 0x36
        /*0022*/ 	.short	(.L_123 - .L_122)
.L_122:
        /*0024*/ 	.word	0x00000008
.L_123:


//--------------------- .nv.callgraph             --------------------------
	.section	.nv.callgraph,"",@"SHT_CUDA_CALLGRAPH"
	.align	4
	.sectionentsize	8
	.align		4
        /*0000*/ 	.word	0x00000000
	.align		4
        /*0004*/ 	.word	0xffffffff
	.align		4
        /*0008*/ 	.word	0x00000000
	.align		4
        /*000c*/ 	.word	0xfffffffe
	.align		4
        /*0010*/ 	.word	0x00000000
	.align		4
        /*0014*/ 	.word	0xfffffffd
	.align		4
        /*0018*/ 	.word	0x00000000
	.align		4
        /*001c*/ 	.word	0xfffffffc


//--------------------- .nv.constant4             --------------------------
	.section	.nv.constant4,"a",@progbits
	.align	8
	.align		8
.nv.constant4:
        /*0000*/ 	.dword	_ZN34_INTERNAL_f7208c72_4_k_cu_679c7f8f4cuda3std3__45__cpo5beginE
	.align		8
        /*0008*/ 	.dword	_ZN34_INTERNAL_f7208c72_4_k_cu_679c7f8f4cuda3std3__45__cpo3endE
	.align		8
        /*0010*/ 	.dword	_ZN34_INTERNAL_f7208c72_4_k_cu_679c7f8f4cuda3std3__45__cpo6cbeginE
	.align		8
        /*0018*/ 	.dword	_ZN34_INTERNAL_f7208c72_4_k_cu_679c7f8f4cuda3std3__45__cpo4cendE
	.align		8
        /*0020*/ 	.dword	_ZN34_INTERNAL_f7208c72_4_k_cu_679c7f8f4cuda3std3__45__cpo6rbeginE
	.align		8
        /*0028*/ 	.dword	_ZN34_INTERNAL_f7208c72_4_k_cu_679c7f8f4cuda3std3__45__cpo4rendE
	.align		8
        /*0030*/ 	.dword	_ZN34_INTERNAL_f7208c72_4_k_cu_679c7f8f4cuda3std3__45__cpo7crbeginE
	.align		8
        /*0038*/ 	.dword	_ZN34_INTERNAL_f7208c72_4_k_cu_679c7f8f4cuda3std3__45__cpo5crendE
	.align		8
        /*0040*/ 	.dword	_ZN34_INTERNAL_f7208c72_4_k_cu_679c7f8f4cuda3std3__436_GLOBAL__N__f7208c72_4_k_cu_679c7f8f6ignoreE
	.align		8
        /*0048*/ 	.dword	_ZN34_INTERNAL_f7208c72_4_k_cu_679c7f8f4cuda3std3__419piecewise_constructE
	.align		8
        /*0050*/ 	.dword	_ZN34_INTERNAL_f7208c72_4_k_cu_679c7f8f4cuda3std3__48in_placeE
	.align		8
        /*0058*/ 	.dword	_ZN34_INTERNAL_f7208c72_4_k_cu_679c7f8f4cuda3std3__420unreachable_sentinelE
	.align		8
        /*0060*/ 	.dword	_ZN34_INTERNAL_f7208c72_4_k_cu_679c7f8f4cuda3std3__47nulloptE
	.align		8
        /*0068*/ 	.dword	_ZN34_INTERNAL_f7208c72_4_k_cu_679c7f8f4cuda3std3__48unexpectE
	.align		8
        /*0070*/ 	.dword	_ZN34_INTERNAL_f7208c72_4_k_cu_679c7f8f4cuda3std6ranges3__45__cpo4swapE
	.align		8
        /*0078*/ 	.dword	_ZN34_INTERNAL_f7208c72_4_k_cu_679c7f8f4cuda3std6ranges3__45__cpo9iter_moveE
	.align		8
        /*0080*/ 	.dword	_ZN34_INTERNAL_f7208c72_4_k_cu_679c7f8f4cuda3std6ranges3__45__cpo5beginE
	.align		8
        /*0088*/ 	.dword	_ZN34_INTERNAL_f7208c72_4_k_cu_679c7f8f4cuda3std6ranges3__45__cpo3endE
	.align		8
        /*0090*/ 	.dword	_ZN34_INTERNAL_f7208c72_4_k_cu_679c7f8f4cuda3std6ranges3__45__cpo6cbeginE
	.align		8
        /*0098*/ 	.dword	_ZN34_INTERNAL_f7208c72_4_k_cu_679c7f8f4cuda3std6ranges3__45__cpo4cendE
	.align		8
        /*00a0*/ 	.dword	_ZN34_INTERNAL_f7208c72_4_k_cu_679c7f8f4cuda3std6ranges3__45__cpo7advanceE
	.align		8
        /*00a8*/ 	.dword	_ZN34_INTERNAL_f7208c72_4_k_cu_679c7f8f4cuda3std6ranges3__45__cpo9iter_swapE
	.align		8
        /*00b0*/ 	.dword	_ZN34_INTERNAL_f7208c72_4_k_cu_679c7f8f4cuda3std6ranges3__45__cpo4nextE
	.align		8
        /*00b8*/ 	.dword	_ZN34_INTERNAL_f7208c72_4_k_cu_679c7f8f4cuda3std6ranges3__45__cpo4prevE
	.align		8
        /*00c0*/ 	.dword	_ZN34_INTERNAL_f7208c72_4_k_cu_679c7f8f4cuda3std6ranges3__45__cpo4dataE
	.align		8
        /*00c8*/ 	.dword	_ZN34_INTERNAL_f7208c72_4_k_cu_679c7f8f4cuda3std6ranges3__45__cpo5cdataE
	.align		8
        /*00d0*/ 	.dword	_ZN34_INTERNAL_f7208c72_4_k_cu_679c7f8f4cuda3std6ranges3__45__cpo4sizeE
	.align		8
        /*00d8*/ 	.dword	_ZN34_INTERNAL_f7208c72_4_k_cu_679c7f8f4cuda3std6ranges3__45__cpo5ssizeE
	.align		8
        /*00e0*/ 	.dword	_ZN34_INTERNAL_f7208c72_4_k_cu_679c7f8f4cuda3std6ranges3__45__cpo8distanceE
	.align		8
        /*00e8*/ 	.dword	_ZN34_INTERNAL_f7208c72_4_k_cu_679c7f8f6thrust24THRUST_300001_SM_1000_NS6system6detail10sequential3seqE
	.align		8
        /*00f0*/ 	.dword	_ZN34_INTERNAL_f7208c72_4_k_cu_679c7f8f6thrust24THRUST_300001_SM_1000_NS12placeholders2_1E
	.align		8
        /*00f8*/ 	.dword	_ZN34_INTERNAL_f7208c72_4_k_cu_679c7f8f6thrust24THRUST_300001_SM_1000_NS12placeholders2_2E
	.align		8
        /*0100*/ 	.dword	_ZN34_INTERNAL_f7208c72_4_k_cu_679c7f8f6thrust24THRUST_300001_SM_1000_NS12placeholders2_3E
	.align		8
        /*0108*/ 	.dword	_ZN34_INTERNAL_f7208c72_4_k_cu_679c7f8f6thrust24THRUST_300001_SM_1000_NS12placeholders2_4E
	.align		8
        /*0110*/ 	.dword	_ZN34_INTERNAL_f7208c72_4_k_cu_679c7f8f6thrust24THRUST_300001_SM_1000_NS12placeholders2_5E
	.align		8
        /*0118*/ 	.dword	_ZN34_INTERNAL_f7208c72_4_k_cu_679c7f8f6thrust24THRUST_300001_SM_1000_NS12placeholders2_6E
	.align		8
        /*0120*/ 	.dword	_ZN34_INTERNAL_f7208c72_4_k_cu_679c7f8f6thrust24THRUST_300001_SM_1000_NS12placeholders2_7E
	.align		8
        /*0128*/ 	.dword	_ZN34_INTERNAL_f7208c72_4_k_cu_679c7f8f6thrust24THRUST_300001_SM_1000_NS12placeholders2_8E
	.align		8
        /*0130*/ 	.dword	_ZN34_INTERNAL_f7208c72_4_k_cu_679c7f8f6thrust24THRUST_300001_SM_1000_NS12placeholders2_9E
	.align		8
        /*0138*/ 	.dword	_ZN34_INTERNAL_f7208c72_4_k_cu_679c7f8f6thrust24THRUST_300001_SM_1000_NS12placeholders3_10E


//--------------------- .text._ZN6cuBERT13kernel_scale_EPfiiS0_ --------------------------
	.section	.text._ZN6cuBERT13kernel_scale_EPfiiS0_,"ax",@progbits
	.align	128
        .global         _ZN6cuBERT13kernel_scale_EPfiiS0_
        .type           _ZN6cuBERT13kernel_scale_EPfiiS0_,@function
        .size           _ZN6cuBERT13kernel_scale_EPfiiS0_,(.L_x_23 - _ZN6cuBERT13kernel_scale_EPfiiS0_)
        .other          _ZN6cuBERT13kernel_scale_EPfiiS0_,@"STO_CUDA_ENTRY STV_DEFAULT"
_ZN6cuBERT13kernel_scale_EPfiiS0_:
.text._ZN6cuBERT13kernel_scale_EPfiiS0_:
[----:B------:R-:W-:Y:S01]  /*0000*/  LDC R1, c[0x0][0x37c] ;  /* 0x0000df00ff017b82 */ /* 0x000fe20000000800 */
[----:B------:R-:W0:Y:S07]  /*0010*/  S2R R3, SR_TID.X ;  /* 0x0000000000037919 */ /* 0x000e2e0000002100 */
[----:B------:R-:W0:Y:S08]  /*0020*/  S2UR UR4, SR_CTAID.X ;  /* 0x00000000000479c3 */ /* 0x000e300000002500 */
[----:B------:R-:W0:Y:S08]  /*0030*/  LDC R2, c[0x0][0x360] ;  /* 0x0000d800ff027b82 */ /* 0x000e300000000800 */
[----:B------:R-:W1:Y:S01]  /*0040*/  LDC.64 R4, c[0x0][0x388] ;  /* 0x0000e200ff047b82 */ /* 0x000e620000000a00 */
[----:B0-----:R-:W-:-:S02]  /*0050*/  IMAD R2, R2, UR4, R3 ;  /* 0x0000000402027c24 */ /* 0x001fc4000f8e0203 */
[----:B-1----:R-:W-:-:S05]  /*0060*/  IMAD R3, R5, R4, RZ ;  /* 0x0000000405037224 */ /* 0x002fca00078e02ff */
[----:B------:R-:W-:-:S13]  /*0070*/  ISETP.GE.AND P0, PT, R2, R3, PT ;  /* 0x000000030200720c */ /* 0x000fda0003f06270 */
[----:B------:R-:W-:Y:S05]  /*0080*/  @P0 EXIT ;  /* 0x000000000000094d */ /* 0x000fea0003800000 */
[----:B------:R-:W-:Y:S01]  /*0090*/  IABS R9, R5 ;  /* 0x0000000500097213 */ /* 0x000fe20000000000 */
[----:B------:R-:W0:Y:S03]  /*00a0*/  LDCU.64 UR4, c[0x0][0x358] ;  /* 0x00006b00ff0477ac */ /* 0x000e260008000a00 */
[----:B------:R-:W1:Y:S08]  /*00b0*/  I2F.RP R0, R9 ;  /* 0x0000000900007306 */ /* 0x000e700000209400 */
[----:B-1----:R-:W1:Y:S02]  /*00c0*/  MUFU.RCP R0, R0 ;  /* 0x0000000000007308 */ /* 0x002e640000001000 */
[----:B-1----:R-:W-:-:S06]  /*00d0*/  VIADD R6, R0, 0xffffffe ;  /* 0x0ffffffe00067836 */ /* 0x002fcc0000000000 */
[----:B------:R1:W2:Y:S02]  /*00e0*/  F2I.FTZ.U32.TRUNC.NTZ R7, R6 ;  /* 0x0000000600077305 */ /* 0x0002a4000021f000 */
[----:B-1----:R-:W-:Y:S02]  /*00f0*/  IMAD.MOV.U32 R6, RZ, RZ, RZ ;  /* 0x000000ffff067224 */ /* 0x002fe400078e00ff */
[----:B--2---:R-:W-:-:S04]  /*0100*/  IMAD.MOV R4, RZ, RZ, -R7 ;  /* 0x000000ffff047224 */ /* 0x004fc800078e0a07 */
[----:B------:R-:W-:Y:S01]  /*0110*/  IMAD R3, R4, R9, RZ ;  /* 0x0000000904037224 */ /* 0x000fe200078e02ff */
[----:B------:R-:W-:-:S03]  /*0120*/  IABS R4, R2 ;  /* 0x0000000200047213 */ /* 0x000fc60000000000 */
[----:B------:R-:W-:-:S06]  /*0130*/  IMAD.HI.U32 R7, R7, R3, R6 ;  /* 0x0000000307077227 */ /* 0x000fcc00078e0006 */
[----:B------:R-:W-:Y:S02]  /*0140*/  IMAD.HI.U32 R3, R7, R4, RZ ;  /* 0x0000000407037227 */ /* 0x000fe400078e00ff */
[----:B------:R-:W1:Y:S02]  /*0150*/  LDC.64 R6, c[0x0][0x390] ;  /* 0x0000e400ff067b82 */ /* 0x000e640000000a00 */
[----:B------:R-:W-:-:S04]  /*0160*/  IMAD.MOV R0, RZ, RZ, -R3 ;  /* 0x000000ffff007224 */ /* 0x000fc800078e0a03 */
[----:B------:R-:W-:-:S05]  /*0170*/  IMAD R0, R9, R0, R4 ;  /* 0x0000000009007224 */ /* 0x000fca00078e0204 */
[----:B------:R-:W-:-:S13]  /*0180*/  ISETP.GT.U32.AND P2, PT, R9, R0, PT ;  /* 0x000000000900720c */ /* 0x000fda0003f44070 */
[----:B------:R-:W-:Y:S02]  /*0190*/  @!P2 IMAD.IADD R0, R0, 0x1, -R9 ;  /* 0x000000010000a824 */ /* 0x000fe400078e0a09 */
[----:B------:R-:W-:Y:S01]  /*01a0*/  @!P2 VIADD R3, R3, 0x1 ;  /* 0x000000010303a836 */ /* 0x000fe20000000000 */
[----:B------:R-:W-:Y:S02]  /*01b0*/  ISETP.NE.AND P2, PT, R5, RZ, PT ;  /* 0x000000ff0500720c */ /* 0x000fe40003f45270 */
[----:B------:R-:W-:Y:S02]  /*01c0*/  ISETP.GE.U32.AND P0, PT, R0, R9, PT ;  /* 0x000000090000720c */ /* 0x000fe40003f06070 */
[----:B------:R-:W-:-:S04]  /*01d0*/  LOP3.LUT R0, R2, R5, RZ, 0x3c, !PT ;  /* 0x0000000502007212 */ /* 0x000fc800078e3cff */
[----:B------:R-:W-:-:S07]  /*01e0*/  ISETP.GE.AND P1, PT, R0, RZ, PT ;  /* 0x000000ff0000720c */ /* 0x000fce0003f26270 */
[----:B------:R-:W-:-:S06]  /*01f0*/  @P0 VIADD R3, R3, 0x1 ;  /* 0x0000000103030836 */ /* 0x000fcc0000000000 */
[----:B------:R-:W-:Y:S01]  /*0200*/  @!P1 IMAD.MOV R3, RZ, RZ, -R3 ;  /* 0x000000ffff039224 */ /* 0x000fe200078e0a03 */
[----:B------:R-:W-:Y:S02]  /*0210*/  @!P2 LOP3.LUT R3, RZ, R5, RZ, 0x33, !PT ;  /* 0x00000005ff03a212 */ /* 0x000fe400078e33ff */
[----:B------:R-:W2:Y:S03]  /*0220*/  LDC.64 R4, c[0x0][0x380] ;  /* 0x0000e000ff047b82 */ /* 0x000ea60000000a00 */
[----:B-1----:R-:W-:-:S06]  /*0230*/  IMAD.WIDE R6, R3, 0x4, R6 ;  /* 0x0000000403067825 */ /* 0x002fcc00078e0206 */
[----:B0-----:R-:W3:Y:S01]  /*0240*/  LDG.E.CONSTANT R7, desc[UR4][R6.64] ;  /* 0x0000000406077981 */ /* 0x001ee2000c1e9900 */
[----:B--2---:R-:W-:-:S05]  /*0250*/  IMAD.WIDE R4, R2, 0x4, R4 ;  /* 0x0000000402047825 */ /* 0x004fca00078e0204 */
[----:B------:R-:W2:Y:S01]  /*0260*/  LDG.E.CONSTANT R0, desc[UR4][R4.64] ;  /* 0x0000000404007981 */ /* 0x000ea2000c1e9900 */
[----:B------:R-:W-:Y:S01]  /*0270*/  BSSY.RECONVERGENT B0, `(.L_x_0) ;  /* 0x000000c000007945 */ /* 0x000fe20003800200 */
[----:B---3--:R-:W0:Y:S02]  /*0280*/  MUFU.RCP R3, R7 ;  /* 0x0000000700037308 */ /* 0x008e240000001000 */
[----:B0-----:R-:W-:-:S06]  /*0290*/  FFMA R8, -R7, R3, 1 ;  /* 0x3f80000007087423 */ /* 0x001fcc0000000103 */
[----:B--2---:R-:W0:Y:S01]  /*02a0*/  FCHK P0, R0, R7 ;  /* 0x0000000700007302 */ /* 0x004e220000000000 */
[----:B------:R-:W-:-:S04]  /*02b0*/  FFMA R3, R3, R8, R3 ;  /* 0x0000000803037223 */ /* 0x000fc80000000003 */
[----:B------:R-:W-:-:S04]  /*02c0*/  FFMA R8, R0, R3, RZ ;  /* 0x0000000300087223 */ /* 0x000fc800000000ff */
[----:B------:R-:W-:-:S04]  /*02d0*/  FFMA R9, -R7, R8, R0 ;  /* 0x0000000807097223 */ /* 0x000fc80000000100 */
[----:B------:R-:W-:Y:S01]  /*02e0*/  FFMA R3, R3, R9, R8 ;  /* 0x0000000903037223 */ /* 0x000fe20000000008 */
[----:B0-----:R-:W-:Y:S06]  /*02f0*/  @!P0 BRA `(.L_x_1) ;  /* 0x00000000000c8947 */ /* 0x001fec0003800000 */
[----:B------:R-:W-:-:S07]  /*0300*/  MOV R4, 0x320 ;  /* 0x0000032000047802 */ /* 0x000fce0000000f00 */
[----:B------:R-:W-:Y:S05]  /*0310*/  CALL.REL.NOINC `($__internal_0_$__cuda_sm3x_div_rn_noftz_f32_slowpath) ;  /* 0x0000000000187944 */ /* 0x000fea0003c00000 */
[----:B------:R-:W-:-:S07]  /*0320*/  IMAD.MOV.U32 R3, RZ, RZ, R0 ;  /* 0x000000ffff037224 */ /* 0x000fce00078e0000 */
.L_x_1:
[----:B------:R-:W-:Y:S05]  /*0330*/  BSYNC.RECONVERGENT B0 ;  /* 0x0000000000007941 */ /* 0x000fea0003800200 */
.L_x_0:
[----:B------:R-:W0:Y:S02]  /*0340*/  LDC.64 R4, c[0x0][0x380] ;  /* 0x0000e000ff047b82 */ /* 0x000e240000000a00 */
[----:B0-----:R-:W-:-:S05]  /*0350*/  IMAD.WIDE R4, R2, 0x4, R4 ;  /* 0x0000000402047825 */ /* 0x001fca00078e0204 */
[----:B------:R-:W-:Y:S01]  /*0360*/  STG.E desc[UR4][R4.64], R3 ;  /* 0x0000000304007986 */ /* 0x000fe2000c101904 */
[----:B------:R-:W-:Y:S05]  /*0370*/  EXIT ;  /* 0x000000000000794d */ /* 0x000fea0003800000 */
        .weak           $__internal_0_$__cuda_sm3x_div_rn_noftz_f32_slowpath
        .type           $__internal_0_$__cuda_sm3x_div_rn_noftz_f32_slowpath,@function
        .size           $__internal_0_$__cuda_sm3x_div_rn_noftz_f32_slowpath,(.L_x_23 - $__internal_0_$__cuda_sm3x_div_rn_noftz_f32_slowpath)
$__internal_0_$__cuda_sm3x_div_rn_noftz_f32_slowpath:
[----:B------:R-:W-:Y:S01]  /*0380*/  SHF.R.U32.HI R5, RZ, 0x17, R7 ;  /* 0x00000017ff057819 */ /* 0x000fe20000011607 */
[----:B------:R-:W-:Y:S01]  /*0390*/  BSSY.RECONVERGENT B1, `(.L_x_2) ;  /* 0x0000064000017945 */ /* 0x000fe20003800200 */
[--C-:B------:R-:W-:Y:S01]  /*03a0*/  SHF.R.U32.HI R3, RZ, 0x17, R0.reuse ;  /* 0x00000017ff037819 */ /* 0x100fe20000011600 */
[----:B------:R-:W-:Y:S01]  /*03b0*/  IMAD.MOV.U32 R6, RZ, RZ, R0 ;  /* 0x000000ffff067224 */ /* 0x000fe200078e0000 */
[----:B------:R-:W-:Y:S02]  /*03c0*/  LOP3.LUT R12, R5, 0xff, RZ, 0xc0, !PT ;  /* 0x000000ff050c7812 */ /* 0x000fe400078ec0ff */
[----:B------:R-:W-:-:S03]  /*03d0*/  LOP3.LUT R5, R3, 0xff, RZ, 0xc0, !PT ;  /* 0x000000ff03057812 */ /* 0x000fc600078ec0ff */
[----:B------:R-:W-:Y:S02]  /*03e0*/  VIADD R10, R12, 0xffffffff ;  /* 0xffffffff0c0a7836 */ /* 0x000fe40000000000 */
[----:B------:R-:W-:-:S03]  /*03f0*/  VIADD R9, R5, 0xffffffff ;  /* 0xffffffff05097836 */ /* 0x000fc60000000000 */
[----:B------:R-:W-:-:S04]  /*0400*/  ISETP.GT.U32.AND P0, PT, R10, 0xfd, PT ;  /* 0x000000fd0a00780c */ /* 0x000fc80003f04070 */
[----:B------:R-:W-:-:S13]  /*0410*/  ISETP.GT.U32.OR P0, PT, R9, 0xfd, P0 ;  /* 0x000000fd0900780c */ /* 0x000fda0000704470 */
[----:B------:R-:W-:Y:S01]  /*0420*/  @!P0 IMAD.MOV.U32 R8, RZ, RZ, RZ ;  /* 0x000000ffff088224 */ /* 0x000fe200078e00ff */
[----:B------:R-:W-:Y:S06]  /*0430*/  @!P0 BRA `(.L_x_3) ;  /* 0x0000000000608947 */ /* 0x000fec0003800000 */
[----:B------:R-:W-:Y:S01]  /*0440*/  FSETP.GTU.FTZ.AND P0, PT, |R0|, +INF , PT ;  /* 0x7f8000000000780b */ /* 0x000fe20003f1c200 */
[----:B------:R-:W-:Y:S01]  /*0450*/  IMAD.MOV.U32 R3, RZ, RZ, R7 ;  /* 0x000000ffff037224 */ /* 0x000fe200078e0007 */
[----:B------:R-:W-:-:S04]  /*0460*/  FSETP.GTU.FTZ.AND P1, PT, |R7|, +INF , PT ;  /* 0x7f8000000700780b */ /* 0x000fc80003f3c200 */
[----:B------:R-:W-:-:S13]  /*0470*/  PLOP3.LUT P0, PT, P0, P1, PT, 0xf8, 0x8f ;  /* 0x00000000008f781c */ /* 0x000fda0000703f70 */
[----:B------:R-:W-:Y:S05]  /*0480*/  @P0 BRA `(.L_x_4) ;  /* 0x00000004004c0947 */ /* 0x000fea0003800000 */
[----:B------:R-:W-:-:S13]  /*0490*/  LOP3.LUT P0, RZ, R7, 0x7fffffff, R6, 0xc8, !PT ;  /* 0x7fffffff07ff7812 */ /* 0x000fda000780c806 */
[----:B------:R-:W-:Y:S05]  /*04a0*/  @!P0 BRA `(.L_x_5) ;  /* 0x00000004003c8947 */ /* 0x000fea0003800000 */
[C---:B------:R-:W-:Y:S02]  /*04b0*/  FSETP.NEU.FTZ.AND P2, PT, |R0|.reuse, +INF , PT ;  /* 0x7f8000000000780b */ /* 0x040fe40003f5d200 */
[----:B------:R-:W-:Y:S02]  /*04c0*/  FSETP.NEU.FTZ.AND P1, PT, |R3|, +INF , PT ;  /* 0x7f8000000300780b */ /* 0x000fe40003f3d200 */
[----:B------:R-:W-:-:S11]  /*04d0*/  FSETP.NEU.FTZ.AND P0, PT, |R0|, +INF , PT ;  /* 0x7f8000000000780b */ /* 0x000fd60003f1d200 */
[----:B------:R-:W-:Y:S05]  /*04e0*/  @!P1 BRA !P2, `(.L_x_5) ;  /* 0x00000004002c9947 */ /* 0x000fea0005000000 */
[----:B------:R-:W-:-:S04]  /*04f0*/  LOP3.LUT P2, RZ, R6, 0x7fffffff, RZ, 0xc0, !PT ;  /* 0x7fffffff06ff7812 */ /* 0x000fc8000784c0ff */
[----:B------:R-:W-:-:S13]  /*0500*/  PLOP3.LUT P1, PT, P1, P2, PT, 0x2f, 0xf2 ;  /* 0x0000000000f2781c */ /* 0x000fda0000f24577 */
[----:B------:R-:W-:Y:S05]  /*0510*/  @P1 BRA `(.L_x_6) ;  /* 0x0000000400181947 */ /* 0x000fea0003800000 */
[----:B------:R-:W-:-:S04]  /*0520*/  LOP3.LUT P1, RZ, R7, 0x7fffffff, RZ, 0xc0, !PT ;  /* 0x7fffffff07ff7812 */ /* 0x000fc8000782c0ff */
[----:B------:R-:W-:-:S13]  /*0530*/  PLOP3.LUT P0, PT, P0, P1, PT, 0x2f, 0xf2 ;  /* 0x0000000000f2781c */ /* 0x000fda0000702577 */
[----:B------:R-:W-:Y:S05]  /*0540*/  @P0 BRA `(.L_x_7) ;  /* 0x0000000400000947 */ /* 0x000fea0003800000 */
[----:B------:R-:W-:Y:S02]  /*0550*/  ISETP.GE.AND P0, PT, R9, RZ, PT ;  /* 0x000000ff0900720c */ /* 0x000fe40003f06270 */
[----:B------:R-:W-:-:S11]  /*0560*/  ISETP.GE.AND P1, PT, R10, RZ, PT ;  /* 0x000000ff0a00720c */ /* 0x000fd60003f26270 */
[----:B------:R-:W-:Y:S02]  /*0570*/  @P0 IMAD.MOV.U32 R8, RZ, RZ, RZ ;  /* 0x000000ffff080224 */ /* 0x000fe400078e00ff */
[----:B------:R-:W-:Y:S01]  /*0580*/  @!P0 FFMA R6, R0, 1.84467440737095516160e+19, RZ ;  /* 0x5f80000000068823 */ /* 0x000fe200000000ff */
[----:B------:R-:W-:Y:S02]  /*0590*/  @!P0 IMAD.MOV.U32 R8, RZ, RZ, -0x40 ;  /* 0xffffffc0ff088424 */ /* 0x000fe400078e00ff */
[----:B------:R-:W-:Y:S02]  /*05a0*/  @!P1 FFMA R7, R3, 1.84467440737095516160e+19, RZ ;  /* 0x5f80000003079823 */ /* 0x000fe400000000ff */
[----:B------:R-:W-:-:S07]  /*05b0*/  @!P1 VIADD R8, R8, 0x40 ;  /* 0x0000004008089836 */ /* 0x000fce0000000000 */
.L_x_3:
[----:B------:R-:W-:Y:S01]  /*05c0*/  LEA R0, R12, 0xc0800000, 0x17 ;  /* 0xc08000000c007811 */ /* 0x000fe200078eb8ff */
[----:B------:R-:W-:Y:S01]  /*05d0*/  VIADD R5, R5, 0xffffff81 ;  /* 0xffffff8105057836 */ /* 0x000fe20000000000 */
[----:B------:R-:W-:Y:S03]  /*05e0*/  BSSY.RECONVERGENT B2, `(.L_x_8) ;  /* 0x0000035000027945 */ /* 0x000fe60003800200 */
[----:B------:R-:W-:Y:S02]  /*05f0*/  IMAD.IADD R7, R7, 0x1, -R0 ;  /* 0x0000000107077824 */ /* 0x000fe400078e0a00 */
[C---:B------:R-:W-:Y:S01]  /*0600*/  IMAD R0, R5.reuse, -0x800000, R6 ;  /* 0xff80000005007824 */ /* 0x040fe200078e0206 */
[----:B------:R-:W-:Y:S01]  /*0610*/  IADD3 R5, PT, PT, R5, 0x7f, -R12 ;  /* 0x0000007f05057810 */ /* 0x000fe20007ffe80c */
[----:B------:R-:W0:Y:S01]  /*0620*/  MUFU.RCP R3, R7 ;  /* 0x0000000700037308 */ /* 0x000e220000001000 */
[----:B------:R-:W-:-:S03]  /*0630*/  FADD.FTZ R9, -R7, -RZ ;  /* 0x800000ff07097221 */ /* 0x000fc60000010100 */
[----:B------:R-:W-:Y:S02]  /*0640*/  IMAD.IADD R5, R5, 0x1, R8 ;  /* 0x0000000105057824 */ /* 0x000fe400078e0208 */
[----:B0-----:R-:W-:-:S04]  /*0650*/  FFMA R10, R3, R9, 1 ;  /* 0x3f800000030a7423 */ /* 0x001fc80000000009 */
[----:B------:R-:W-:-:S04]  /*0660*/  FFMA R10, R3, R10, R3 ;  /* 0x0000000a030a7223 */ /* 0x000fc80000000003 */
[----:B------:R-:W-:-:S04]  /*0670*/  FFMA R3, R0, R10, RZ ;  /* 0x0000000a00037223 */ /* 0x000fc800000000ff */
[----:B------:R-:W-:-:S04]  /*0680*/  FFMA R6, R9, R3, R0 ;  /* 0x0000000309067223 */ /* 0x000fc80000000000 */
[----:B------:R-:W-:-:S04]  /*0690*/  FFMA R11, R10, R6, R3 ;  /* 0x000000060a0b7223 */ /* 0x000fc80000000003 */
[----:B------:R-:W-:-:S04]  /*06a0*/  FFMA R6, R9, R11, R0 ;  /* 0x0000000b09067223 */ /* 0x000fc80000000000 */
[----:B------:R-:W-:-:S05]  /*06b0*/  FFMA R0, R10, R6, R11 ;  /* 0x000000060a007223 */ /* 0x000fca000000000b */
[----:B------:R-:W-:-:S04]  /*06c0*/  SHF.R.U32.HI R3, RZ, 0x17, R0 ;  /* 0x00000017ff037819 */ /* 0x000fc80000011600 */
[----:B------:R-:W-:-:S05]  /*06d0*/  LOP3.LUT R3, R3, 0xff, RZ, 0xc0, !PT ;  /* 0x000000ff03037812 */ /* 0x000fca00078ec0ff */
[----:B------:R-:W-:-:S04]  /*06e0*/  IMAD.IADD R7, R3, 0x1, R5 ;  /* 0x0000000103077824 */ /* 0x000fc800078e0205 */
[----:B------:R-:W-:-:S05]  /*06f0*/  VIADD R3, R7, 0xffffffff ;  /* 0xffffffff07037836 */ /* 0x000fca0000000000 */
[----:B------:R-:W-:-:S13]  /*0700*/  ISETP.GE.U32.AND P0, PT, R3, 0xfe, PT ;  /* 0x000000fe0300780c */ /* 0x000fda0003f06070 */
[----:B------:R-:W-:Y:S05]  /*0710*/  @!P0 BRA `(.L_x_9) ;  /* 0x0000000000808947 */ /* 0x000fea0003800000 */
[----:B------:R-:W-:-:S13]  /*0720*/  ISETP.GT.AND P0, PT, R7, 0xfe, PT ;  /* 0x000000fe0700780c */ /* 0x000fda0003f04270 */
[----:B------:R-:W-:Y:S05]  /*0730*/  @P0 BRA `(.L_x_10) ;  /* 0x00000000006c0947 */ /* 0x000fea0003800000 */
[----:B------:R-:W-:-:S13]  /*0740*/  ISETP.GE.AND P0, PT, R7, 0x1, PT ;  /* 0x000000010700780c */ /* 0x000fda0003f06270 */
[----:B------:R-:W-:Y:S05]  /*0750*/  @P0 BRA `(.L_x_11) ;  /* 0x0000000000740947 */ /* 0x000fea0003800000 */
[----:B------:R-:W-:Y:S02]  /*0760*/  ISETP.GE.AND P0, PT, R7, -0x18, PT ;  /* 0xffffffe80700780c */ /* 0x000fe40003f06270 */
[----:B------:R-:W-:-:S11]  /*0770*/  LOP3.LUT R0, R0, 0x80000000, RZ, 0xc0, !PT ;  /* 0x8000000000007812 */ /* 0x000fd600078ec0ff */
[----:B------:R-:W-:Y:S05]  /*0780*/  @!P0 BRA `(.L_x_11) ;  /* 0x0000000000688947 */ /* 0x000fea0003800000 */
[CC--:B------:R-:W-:Y:S01]  /*0790*/  FFMA.RZ R3, R10.reuse, R6.reuse, R11 ;  /* 0x000000060a037223 */ /* 0x0c0fe2000000c00b */
[C---:B------:R-:W-:Y:S01]  /*07a0*/  VIADD R8, R7.reuse, 0x20 ;  /* 0x0000002007087836 */ /* 0x040fe20000000000 */
[C---:B------:R-:W-:Y:S02]  /*07b0*/  ISETP.NE.AND P2, PT, R7.reuse, RZ, PT ;  /* 0x000000ff0700720c */ /* 0x040fe40003f45270 */
[----:B------:R-:W-:Y:S01]  /*07c0*/  ISETP.NE.AND P1, PT, R7, RZ, PT ;  /* 0x000000ff0700720c */ /* 0x000fe20003f25270 */
[----:B------:R-:W-:Y:S01]  /*07d0*/  IMAD.MOV R7, RZ, RZ, -R7 ;  /* 0x000000ffff077224 */ /* 0x000fe200078e0a07 */
[----:B------:R-:W-:Y:S01]  /*07e0*/  LOP3.LUT R5, R3, 0x7fffff, RZ, 0xc0, !PT ;  /* 0x007fffff03057812 */ /* 0x000fe200078ec0ff */
[CCC-:B------:R-:W-:Y:S01]  /*07f0*/  FFMA.RP R3, R10.reuse, R6.reuse, R11.reuse ;  /* 0x000000060a037223 */ /* 0x1c0fe2000000800b */
[----:B------:R-:W-:Y:S02]  /*0800*/  FFMA.RM R6, R10, R6, R11 ;  /* 0x000000060a067223 */ /* 0x000fe4000000400b */
[----:B------:R-:W-:-:S03]  /*0810*/  LOP3.LUT R5, R5, 0x800000, RZ, 0xfc, !PT ;  /* 0x0080000005057812 */ /* 0x000fc600078efcff */
[----:B------:R-:W-:Y:S02]  /*0820*/  FSETP.NEU.FTZ.AND P0, PT, R3, R6, PT ;  /* 0x000000060300720b */ /* 0x000fe40003f1d000 */
[----:B------:R-:W-:Y:S02]  /*0830*/  SHF.L.U32 R8, R5, R8, RZ ;  /* 0x0000000805087219 */ /* 0x000fe400000006ff */
[----:B------:R-:W-:Y:S02]  /*0840*/  SEL R6, R7, RZ, P2 ;  /* 0x000000ff07067207 */ /* 0x000fe40001000000 */
[----:B------:R-:W-:Y:S02]  /*0850*/  ISETP.NE.AND P1, PT, R8, RZ, P1 ;  /* 0x000000ff0800720c */ /* 0x000fe40000f25270 */
[----:B------:R-:W-:Y:S02]  /*0860*/  SHF.R.U32.HI R6, RZ, R6, R5 ;  /* 0x00000006ff067219 */ /* 0x000fe40000011605 */
[----:B------:R-:W-:-:S02]  /*0870*/  PLOP3.LUT P0, PT, P0, P1, PT, 0xf8, 0x8f ;  /* 0x00000000008f781c */ /* 0x000fc40000703f70 */
[----:B------:R-:W-:Y:S02]  /*0880*/  SHF.R.U32.HI R8, RZ, 0x1, R6 ;  /* 0x00000001ff087819 */ /* 0x000fe40000011606 */
[----:B------:R-:W-:-:S04]  /*0890*/  SEL R3, RZ, 0x1, !P0 ;  /* 0x00000001ff037807 */ /* 0x000fc80004000000 */
[----:B------:R-:W-:-:S04]  /*08a0*/  LOP3.LUT R3, R3, 0x1, R8, 0xf8, !PT ;  /* 0x0000000103037812 */ /* 0x000fc800078ef808 */
[----:B------:R-:W-:-:S05]  /*08b0*/  LOP3.LUT R3, R3, R6, RZ, 0xc0, !PT ;  /* 0x0000000603037212 */ /* 0x000fca00078ec0ff */
[----:B------:R-:W-:-:S05]  /*08c0*/  IMAD.IADD R3, R8, 0x1, R3 ;  /* 0x0000000108037824 */ /* 0x000fca00078e0203 */
[----:B------:R-:W-:Y:S01]  /*08d0*/  LOP3.LUT R0, R3, R0, RZ, 0xfc, !PT ;  /* 0x0000000003007212 */ /* 0x000fe200078efcff */
[----:B------:R-:W-:Y:S06]  /*08e0*/  BRA `(.L_x_11) ;  /* 0x0000000000107947 */ /* 0x000fec0003800000 */
.L_x_10:
[----:B------:R-:W-:-:S04]  /*08f0*/  LOP3.LUT R0, R0, 0x80000000, RZ, 0xc0, !PT ;  /* 0x8000000000007812 */ /* 0x000fc800078ec0ff */
[----:B------:R-:W-:Y:S01]  /*0900*/  LOP3.LUT R0, R0, 0x7f800000, RZ, 0xfc, !PT ;  /* 0x7f80000000007812 */ /* 0x000fe200078efcff */
[----:B------:R-:W-:Y:S06]  /*0910*/  BRA `(.L_x_11) ;  /* 0x0000000000047947 */ /* 0x000fec0003800000 */
.L_x_9:
[----:B------:R-:W-:-:S07]  /*0920*/  IMAD R0, R5, 0x800000, R0 ;  /* 0x0080000005007824 */ /* 0x000fce00078e0200 */
.L_x_11:
[----:B------:R-:W-:Y:S05]  /*0930*/  BSYNC.RECONVERGENT B2 ;  /* 0x0000000000027941 */ /* 0x000fea0003800200 */
.L_x_8:
[----:B------:R-:W-:Y:S05]  /*0940*/  BRA `(.L_x_12) ;  /* 0x0000000000207947 */ /* 0x000fea0003800000 */
.L_x_7:
[----:B------:R-:W-:-:S04]  /*0950*/  LOP3.LUT R0, R7, 0x80000000, R6, 0x48, !PT ;  /* 0x8000000007007812 */ /* 0x000fc800078e4806 */
[----:B------:R-:W-:Y:S01]  /*0960*/  LOP3.LUT R0, R0, 0x7f800000, RZ, 0xfc, !PT ;  /* 0x7f80000000007812 */ /* 0x000fe200078efcff */
[----:B------:R-:W-:Y:S06]  /*0970*/  BRA `(.L_x_12) ;  /* 0x0000000000147947 */ /* 0x000fec0003800000 */
.L_x_6:
[----:B------:R-:W-:Y:S01]  /*0980*/  LOP3.LUT R0, R7, 0x80000000, R6, 0x48, !PT ;  /* 0x8000000007007812 */ /* 0x000fe200078e4806 */
[----:B------:R-:W-:Y:S06]  /*0990*/  BRA `(.L_x_12) ;  /* 0x00000000000c7947 */ /* 0x000fec0003800000 */
.L_x_5:
[----:B------:R-:W0:Y:S01]  /*09a0*/  MUFU.RSQ R0, -QNAN ;  /* 0xffc0000000007908 */ /* 0x000e220000001400 */
[----:B------:R-:W-:Y:S05]  /*09b0*/  BRA `(.L_x_12) ;  /* 0x0000000000047947 */ /* 0x000fea0003800000 */
.L_x_4:
[----:B------:R-:W-:-:S07]  /*09c0*/  FADD.FTZ R0, R0, R3 ;  /* 0x0000000300007221 */ /* 0x000fce0000010000 */
.L_x_12:
[----:B------:R-:W-:Y:S05]  /*09d0*/  BSYNC.RECONVERGENT B1 ;  /* 0x0000000000017941 */ /* 0x000fea0003800200 */
.L_x_2:
[----:B------:R-:W-:-:S04]  /*09e0*/  IMAD.MOV.U32 R5, RZ, RZ, 0x0 ;  /* 0x00000000ff057424 */ /* 0x000fc800078e00ff */
[----:B0-----:R-:W-:Y:S05]  /*09f0*/  RET.REL.NODEC R4 `(_ZN6cuBERT13kernel_scale_EPfiiS0_) ;  /* 0xfffffff404807950 */ /* 0x001fea0003c3ffff */
.L_x_13:
[----:B------:R-:W-:-:S00]  /*0a00*/  BRA `(.L_x_13) ;  /* 0xfffffffc00fc7947 */ /* 0x000fc0000383ffff */
[----:B------:R-:W-:-:S00]  /*0a10*/  NOP ;  /* 0x0000000000007918 */ /* 0x000fc00000000000 */
        /* <DEDUP_REMOVED lines=14> */
.L_x_23:


//--------------------- .text._ZN6cuBERT14kernel_sum_cubEPKfiiPf --------------------------
	.section	.text._ZN6cuBERT14kernel_sum_cubEPKfiiPf,"ax",@progbits
	.align	128
        .global         _ZN6cuBERT14kernel_sum_cubEPKfiiPf
        .type           _ZN6cuBERT14kernel_sum_cubEPKfiiPf,@function
        .size           _ZN6cuBERT14kernel_sum_cubEPKfiiPf,(.L_x_25 - _ZN6cuBERT14kernel_sum_cubEPKfiiPf)
        .other          _ZN6cuBERT14kernel_sum_cubEPKfiiPf,@"STO_CUDA_ENTRY STV_DEFAULT"
_ZN6cuBERT14kernel_sum_cubEPKfiiPf:
.text._ZN6cuBERT14kernel_sum_cubEPKfiiPf:
[----:B------:R-:W-:Y:S08]  /*0000*/  LDC R1, c[0x0][0x37c] ;  /* 0x0000df00ff017b82 */ /* 0x000ff00000000800 */
[----:B------:R-:W0:Y:S08]  /*0010*/  S2UR UR6, SR_CTAID.X ;  /* 0x00000000000679c3 */ /* 0x000e300000002500 */
[----:B------:R-:W0:Y:S02]  /*0020*/  LDC R0, c[0x0][0x388] ;  /* 0x0000e200ff007b82 */ /* 0x000e240000000800 */
[----:B0-----:R-:W-:-:S13]  /*0030*/  ISETP.LE.AND P0, PT, R0, UR6, PT ;  /* 0x0000000600007c0c */ /* 0x001fda000bf03270 */
[----:B------:R-:W-:Y:S05]  /*0040*/  @P0 EXIT ;  /* 0x000000000000094d */ /* 0x000fea0003800000 */
[----:B------:R-:W0:Y:S01]  /*0050*/  S2R R2, SR_TID.X ;  /* 0x0000000000027919 */ /* 0x000e220000002100 */
[----:B------:R-:W1:Y:S01]  /*0060*/  S2UR UR5, SR_CgaCtaId ;  /* 0x00000000000579c3 */ /* 0x000e620000008800 */
[----:B------:R-:W2:Y:S01]  /*0070*/  LDCU UR7, c[0x0][0x360] ;  /* 0x00006c00ff0777ac */ /* 0x000ea20008000800 */
[----:B------:R-:W-:Y:S01]  /*0080*/  IMAD.U32 R0, RZ, RZ, UR6 ;  /* 0x00000006ff007e24 */ /* 0x000fe2000f8e00ff */
[----:B------:R-:W-:Y:S01]  /*0090*/  UMOV UR4, 0x400 ;  /* 0x0000040000047882 */ /* 0x000fe20000000000 */
[----:B------:R-:W3:Y:S04]  /*00a0*/  LDCU.64 UR8, c[0x0][0x358] ;  /* 0x00006b00ff0877ac */ /* 0x000ee80008000a00 */
[----:B------:R-:W4:Y:S01]  /*00b0*/  LDC R3, c[0x0][0x370] ;  /* 0x0000dc00ff037b82 */ /* 0x000f220000000800 */
[----:B-1----:R-:W-:Y:S01]  /*00c0*/  ULEA UR4, UR5, UR4, 0x18 ;  /* 0x0000000405047291 */ /* 0x002fe2000f8ec0ff */
[----:B0-----:R-:W-:-:S04]  /*00d0*/  SHF.R.U32.HI R4, RZ, 0x3, R2 ;  /* 0x00000003ff047819 */ /* 0x001fc80000011602 */
[----:B--23--:R-:W-:-:S07]  /*00e0*/  LOP3.LUT R6, R4, 0x7c, RZ, 0xc0, !PT ;  /* 0x0000007c04067812 */ /* 0x00cfce00078ec0ff */
.L_x_19:
[----:B0-----:R-:W0:Y:S01]  /*00f0*/  LDCU UR5, c[0x0][0x38c] ;  /* 0x00007180ff0577ac */ /* 0x001e220008000800 */
[----:B------:R-:W-:Y:S01]  /*0100*/  BSSY.RECONVERGENT B0, `(.L_x_14) ;  /* 0x0000012000007945 */ /* 0x000fe20003800200 */
[----:B-1----:R-:W-:Y:S01]  /*0110*/  IMAD.MOV.U32 R7, RZ, RZ, RZ ;  /* 0x000000ffff077224 */ /* 0x002fe200078e00ff */
[----:B------:R-:W1:Y:S01]  /*0120*/  LDCU.64 UR10, c[0x0][0x380] ;  /* 0x00007000ff0a77ac */ /* 0x000e620008000a00 */
[----:B0-----:R-:W-:-:S13]  /*0130*/  ISETP.GE.AND P0, PT, R2, UR5, PT ;  /* 0x0000000502007c0c */ /* 0x001fda000bf06270 */
[----:B-1----:R-:W-:Y:S05]  /*0140*/  @P0 BRA `(.L_x_15) ;  /* 0x0000000000340947 */ /* 0x002fea0003800000 */
[----:B------:R-:W-:Y:S02]  /*0150*/  IMAD R9, R0, UR5, RZ ;  /* 0x0000000500097c24 */ /* 0x000fe4000f8e02ff */
[----:B------:R-:W-:Y:S02]  /*0160*/  HFMA2 R7, -RZ, RZ, 0, 0 ;  /* 0x00000000ff077431 */ /* 0x000fe400000001ff */
[----:B------:R-:W-:Y:S01]  /*0170*/  IMAD.MOV.U32 R8, RZ, RZ, R2 ;  /* 0x000000ffff087224 */ /* 0x000fe200078e0002 */
[----:B------:R-:W-:-:S07]  /*0180*/  SHF.R.S32.HI R11, RZ, 0x1f, R9 ;  /* 0x0000001fff0b7819 */ /* 0x000fce0000011409 */
.L_x_16:
[----:B------:R-:W-:-:S04]  /*0190*/  IADD3 R5, P0, PT, R9, R8, RZ ;  /* 0x0000000809057210 */ /* 0x000fc80007f1e0ff */
[----:B------:R-:W-:Y:S02]  /*01a0*/  LEA.HI.X.SX32 R10, R8, R11, 0x1, P0 ;  /* 0x0000000b080a7211 */ /* 0x000fe400000f0eff */
[----:B------:R-:W-:-:S04]  /*01b0*/  LEA R4, P0, R5, UR10, 0x2 ;  /* 0x0000000a05047c11 */ /* 0x000fc8000f8010ff */
[----:B------:R-:W-:-:S05]  /*01c0*/  LEA.HI.X R5, R5, UR11, R10, 0x2, P0 ;  /* 0x0000000b05057c11 */ /* 0x000fca00080f140a */
[----:B------:R-:W2:Y:S01]  /*01d0*/  LDG.E.CONSTANT R4, desc[UR8][R4.64] ;  /* 0x0000000804047981 */ /* 0x000ea2000c1e9900 */
[----:B------:R-:W-:-:S04]  /*01e0*/  IADD3 R8, PT, PT, R8, UR7, RZ ;  /* 0x0000000708087c10 */ /* 0x000fc8000fffe0ff */
[----:B------:R-:W-:Y:S01]  /*01f0*/  ISETP.GE.AND P0, PT, R8, UR5, PT ;  /* 0x0000000508007c0c */ /* 0x000fe2000bf06270 */
[----:B--2---:R-:W-:-:S12]  /*0200*/  FADD R7, R4, R7 ;  /* 0x0000000704077221 */ /* 0x004fd80000000000 */
[----:B------:R-:W-:Y:S05]  /*0210*/  @!P0 BRA `(.L_x_16) ;  /* 0xfffffffc00dc8947 */ /* 0x000fea000383ffff */
.L_x_15:
[----:B------:R-:W-:Y:S05]  /*0220*/  BSYNC.RECONVERGENT B0 ;  /* 0x0000000000007941 */ /* 0x000fea0003800200 */
.L_x_14:
[----:B------:R-:W0:Y:S01]  /*0230*/  SHFL.DOWN P0, R4, R7, 0x1, 0x1f ;  /* 0x08201f0007047f89 */ /* 0x000e220000000000 */
[----:B------:R-:W-:Y:S01]  /*0240*/  BSSY.RECONVERGENT B0, `(.L_x_17) ;  /* 0x000001b000007945 */ /* 0x000fe20003800200 */
[----:B------:R-:W1:Y:S01]  /*0250*/  S2R R10, SR_LANEID ;  /* 0x00000000000a7919 */ /* 0x000e620000000000 */
[----:B0-----:R-:W-:-:S05]  /*0260*/  @P0 FADD R4, R4, R7 ;  /* 0x0000000704040221 */ /* 0x001fca0000000000 */
[----:B------:R-:W0:Y:S01]  /*0270*/  SHFL.DOWN P0, R5, R4, 0x2, 0x1f ;  /* 0x08401f0004057f89 */ /* 0x000e220000000000 */
[----:B-1----:R-:W-:Y:S01]  /*0280*/  ISETP.NE.AND P1, PT, R10, RZ, PT ;  /* 0x000000ff0a00720c */ /* 0x002fe20003f25270 */
[----:B0-----:R-:W-:-:S05]  /*0290*/  @P0 FADD R5, R4, R5 ;  /* 0x0000000504050221 */ /* 0x001fca0000000000 */
[----:B------:R-:W0:Y:S02]  /*02a0*/  SHFL.DOWN P0, R8, R5, 0x4, 0x1f ;  /* 0x08801f0005087f89 */ /* 0x000e240000000000 */
[----:B0-----:R-:W-:-:S05]  /*02b0*/  @P0 FADD R8, R5, R8 ;  /* 0x0000000805080221 */ /* 0x001fca0000000000 */
[----:B------:R-:W0:Y:S02]  /*02c0*/  SHFL.DOWN P0, R9, R8, 0x8, 0x1f ;  /* 0x09001f0008097f89 */ /* 0x000e240000000000 */
[----:B0-----:R-:W-:-:S05]  /*02d0*/  @P0 FADD R9, R8, R9 ;  /* 0x0000000908090221 */ /* 0x001fca0000000000 */
[----:B------:R-:W0:Y:S02]  /*02e0*/  SHFL.DOWN P0, R11, R9, 0x10, 0x1f ;  /* 0x0a001f00090b7f89 */ /* 0x000e240000000000 */
[----:B0-----:R-:W-:Y:S01]  /*02f0*/  @P0 FADD R11, R9, R11 ;  /* 0x0000000b090b0221 */ /* 0x001fe20000000000 */
[----:B------:R-:W-:-:S04]  /*0300*/  ISETP.NE.AND P0, PT, R2, RZ, PT ;  /* 0x000000ff0200720c */ /* 0x000fc80003f05270 */
[----:B------:R0:W-:Y:S01]  /*0310*/  @!P1 STS [R6+UR4+0x4], R11 ;  /* 0x0000040b06009988 */ /* 0x0001e20008000804 */
[----:B------:R-:W-:Y:S08]  /*0320*/  BAR.SYNC.DEFER_BLOCKING 0x0 ;  /* 0x0000000000007b1d */ /* 0x000ff00000010000 */
[----:B------:R-:W-:Y:S05]  /*0330*/  @P0 BRA `(.L_x_18) ;  /* 0x00000000002c0947 */ /* 0x000fea0003800000 */
[----:B------:R-:W1:Y:S01]  /*0340*/  S2UR UR6, SR_CgaCtaId ;  /* 0x00000000000679c3 */ /* 0x000e620000008800 */
[----:B------:R-:W-:-:S07]  /*0350*/  UMOV UR5, 0x400 ;  /* 0x0000040000057882 */ /* 0x000fce0000000000 */
[----:B------:R-:W2:Y:S01]  /*0360*/  LDC.64 R4, c[0x0][0x390] ;  /* 0x0000e400ff047b82 */ /* 0x000ea20000000a00 */
[----:B-1----:R-:W-:Y:S01]  /*0370*/  ULEA UR5, UR6, UR5, 0x18 ;  /* 0x0000000506057291 */ /* 0x002fe2000f8ec0ff */
[----:B--2---:R-:W-:-:S08]  /*0380*/  IMAD.WIDE R4, R0, 0x4, R4 ;  /* 0x0000000400047825 */ /* 0x004fd000078e0204 */
[----:B------:R-:W1:Y:S04]  /*0390*/  LDS.64 R8, [UR5+0x8] ;  /* 0x00000805ff087984 */ /* 0x000e680008000a00 */
[----:B------:R-:W2:Y:S01]  /*03a0*/  LDS R7, [UR5+0x10] ;  /* 0x00001005ff077984 */ /* 0x000ea20008000800 */
[----:B-1----:R-:W-:-:S04]  /*03b0*/  FADD R8, R11, R8 ;  /* 0x000000080b087221 */ /* 0x002fc80000000000 */
[----:B------:R-:W-:-:S04]  /*03c0*/  FADD R8, R8, R9 ;  /* 0x0000000908087221 */ /* 0x000fc80000000000 */
[----:B--2---:R-:W-:-:S05]  /*03d0*/  FADD R7, R8, R7 ;  /* 0x0000000708077221 */ /* 0x004fca0000000000 */
[----:B------:R1:W-:Y:S02]  /*03e0*/  STG.E desc[UR8][R4.64], R7 ;  /* 0x0000000704007986 */ /* 0x0003e4000c101908 */
.L_x_18:
[----:B------:R-:W-:Y:S05]  /*03f0*/  BSYNC.RECONVERGENT B0 ;  /* 0x0000000000007941 */ /* 0x000fea0003800200 */
.L_x_17:
[----:B------:R-:W2:Y:S01]  /*0400*/  LDCU UR5, c[0x0][0x388] ;  /* 0x00007100ff0577ac */ /* 0x000ea20008000800 */
[----:B----4-:R-:W-:Y:S01]  /*0410*/  IMAD.IADD R0, R3, 0x1, R0 ;  /* 0x0000000103007824 */ /* 0x010fe200078e0200 */
[----:B------:R-:W-:Y:S04]  /*0420*/  BAR.SYNC.DEFER_BLOCKING 0x0 ;  /* 0x0000000000007b1d */ /* 0x000fe80000010000 */
[----:B--2---:R-:W-:-:S13]  /*0430*/  ISETP.GE.AND P0, PT, R0, UR5, PT ;  /* 0x0000000500007c0c */ /* 0x004fda000bf06270 */
[----:B------:R-:W-:Y:S05]  /*0440*/  @!P0 BRA `(.L_x_19) ;  /* 0xfffffffc00288947 */ /* 0x000fea000383ffff */
[----:B------:R-:W-:Y:S05]  /*0450*/  EXIT ;  /* 0x000000000000794d */ /* 0x000fea0003800000 */
.L_x_20:
        /* <DEDUP_REMOVED lines=10> */
.L_x_25:


//--------------------- .text._ZN6cuBERT11kernel_exp_EPfi --------------------------
	.section	.text._ZN6cuBERT11kernel_exp_EPfi,"ax",@progbits
	.align	128
        .global         _ZN6cuBERT11kernel_exp_EPfi
        .type           _ZN6cuBERT11kernel_exp_EPfi,@function
        .size           _ZN6cuBERT11kernel_exp_EPfi,(.L_x_26 - _ZN6cuBERT11kernel_exp_EPfi)
        .other          _ZN6cuBERT11kernel_exp_EPfi,@"STO_CUDA_ENTRY STV_DEFAULT"
_ZN6cuBERT11kernel_exp_EPfi:
.text._ZN6cuBERT11kernel_exp_EPfi:
[----:B------:R-:W-:Y:S01]  /*0000*/  LDC R1, c[0x0][0x37c] ;  /* 0x0000df00ff017b82 */ /* 0x000fe20000000800 */
[----:B------:R-:W0:Y:S07]  /*0010*/  S2R R0, SR_TID.X ;  /* 0x0000000000007919 */ /* 0x000e2e0000002100 */
[----:B------:R-:W0:Y:S01]  /*0020*/  S2UR UR4, SR_CTAID.X ;  /* 0x00000000000479c3 */ /* 0x000e220000002500 */
[----:B------:R-:W1:Y:S07]  /*0030*/  LDCU UR5, c[0x0][0x388] ;  /* 0x00007100ff0577ac */ /* 0x000e6e0008000800 */
[----:B------:R-:W0:Y:S02]  /*0040*/  LDC R5, c[0x0][0x360] ;  /* 0x0000d800ff057b82 */ /* 0x000e240000000800 */
[----:B0-----:R-:W-:-:S05]  /*0050*/  IMAD R5, R5, UR4, R0 ;  /* 0x0000000405057c24 */ /* 0x001fca000f8e0200 */
[----:B-1----:R-:W-:-:S13]  /*0060*/  ISETP.GE.AND P0, PT, R5, UR5, PT ;  /* 0x0000000505007c0c */ /* 0x002fda000bf06270 */
[----:B------:R-:W-:Y:S05]  /*0070*/  @P0 EXIT ;  /* 0x000000000000094d */ /* 0x000fea0003800000 */
[----:B------:R-:W0:Y:S01]  /*0080*/  LDC.64 R2, c[0x0][0x380] ;  /* 0x0000e000ff027b82 */ /* 0x000e220000000a00 */
[----:B------:R-:W1:Y:S01]  /*0090*/  LDCU.64 UR4, c[0x0][0x358] ;  /* 0x00006b00ff0477ac */ /* 0x000e620008000a00 */
[----:B0-----:R-:W-:-:S05]  /*00a0*/  IMAD.WIDE R2, R5, 0x4, R2 ;  /* 0x0000000405027825 */ /* 0x001fca00078e0202 */
[----:B-1----:R-:W2:Y:S02]  /*00b0*/  LDG.E.CONSTANT R0, desc[UR4][R2.64] ;  /* 0x0000000402007981 */ /* 0x002ea4000c1e9900 */
[----:B--2---:R-:W-:-:S05]  /*00c0*/  FMUL R0, R0, 1.4426950216293334961 ;  /* 0x3fb8aa3b00007820 */ /* 0x004fca0000400000 */
[----:B------:R-:W-:-:S13]  /*00d0*/  FSETP.GEU.AND P0, PT, R0, -126, PT ;  /* 0xc2fc00000000780b */ /* 0x000fda0003f0e000 */
[----:B------:R-:W-:-:S04]  /*00e0*/  @!P0 FMUL R0, R0, 0.5 ;  /* 0x3f00000000008820 */ /* 0x000fc80000400000 */
[----:B------:R-:W0:Y:S02]  /*00f0*/  MUFU.EX2 R5, R0 ;  /* 0x0000000000057308 */ /* 0x000e240000000800 */
[----:B0-----:R-:W-:-:S05]  /*0100*/  @!P0 FMUL R5, R5, R5 ;  /* 0x0000000505058220 */ /* 0x001fca0000400000 */
[----:B------:R-:W-:Y:S01]  /*0110*/  STG.E desc[UR4][R2.64], R5 ;  /* 0x0000000502007986 */ /* 0x000fe2000c101904 */
[----:B------:R-:W-:Y:S05]  /*0120*/  EXIT ;  /* 0x000000000000794d */ /* 0x000fea0003800000 */
.L_x_21:
        /* <DEDUP_REMOVED lines=13> */
.L_x_26:


//--------------------- .text._ZN3cub18CUB_300001_SM_10006detail11EmptyKernelIvEEvv --------------------------
	.section	.text._ZN3cub18CUB_300001_SM_10006detail11EmptyKernelIvEEvv,"ax",@progbits
	.align	128
        .global         _ZN3cub18CUB_300001_SM_10006detail11EmptyKernelIvEEvv
        .type           _ZN3cub18CUB_300001_SM_10006detail11EmptyKernelIvEEvv,@function
        .size           _ZN3cub18CUB_300001_SM_10006detail11EmptyKernelIvEEvv,(.L_x_27 - _ZN3cub18CUB_300001_SM_10006detail11EmptyKernelIvEEvv)
        .other          _ZN3cub18CUB_300001_SM_10006detail11EmptyKernelIvEEvv,@"STO_CUDA_ENTRY STV_DEFAULT"
_ZN3cub18CUB_300001_SM_10006detail11EmptyKernelIvEEvv:
.text._ZN3cub18CUB_300001_SM_10006detail11EmptyKernelIvEEvv:
[----:B------:R-:W-:Y:S01]  /*0000*/  LDC R1, c[0x0][0x37c] ;  /* 0x0000df00ff017b82 */ /* 0x000fe20000000800 */
[----:B------:R-:W-:Y:S05]  /*0010*/  EXIT ;  /* 0x000000000000794d */ /* 0x000fea0003800000 */
.L_x_22:
        /* <DEDUP_REMOVED lines=14> */
.L_x_27:


//--------------------- .nv.shared.reserved.0     --------------------------
	.section	.nv.shared.reserved.0,"aw",@nobits
	.weak		__nv_reservedSMEM_offset_0_alias
	.size		__nv_reservedSMEM_offset_0_alias, 0, 64
	.other		__nv_reservedSMEM_offset_0_alias,@"STO_CUDA_RESERVED_SHARED STV_DEFAULT"
__nv_reservedSMEM_offset_0_alias:
	.zero		0
	.zero		64


//--------------------- .nv.global                --------------------------
	.section	.nv.global,"aw",@nobits
.nv.global:
	.type		_ZN34_INTERNAL_f7208c72_4_k_cu_679c7f8f6thrust24THRUST_300001_SM_1000_NS12placeholders2_5E,@object
	.size		_ZN34_INTERNAL_f7208c72_4_k_cu_679c7f8f6thrust24THRUST_300001_SM_1000_NS12placeholders2_5E,(_ZN34_INTERNAL_f7208c72_4_k_cu_679c7f8f4cuda3std3__45__cpo6cbeginE - _ZN34_INTERNAL_f7208c72_4_k_cu_679c7f8f6thrust24THRUST_300001_SM_1000_NS12placeholders2_5E)
_ZN34_INTERNAL_f7208c72_4_k_cu_679c7f8f6thrust24THRUST_300001_SM_1000_NS12placeholders2_5E:
	.zero		1
	.type		_ZN34_INTERNAL_f7208c72_4_k_cu_679c7f8f4cuda3std3__45__cpo6cbeginE,@object
	.size		_ZN34_INTERNAL_f7208c72_4_k_cu_679c7f8f4cuda3std3__45__cpo6cbeginE,(_ZN34_INTERNAL_f7208c72_4_k_cu_679c7f8f4cuda3std6ranges3__45__cpo6cbeginE - _ZN34_INTERNAL_f7208c72_4_k_cu_679c7f8f4cuda3std3__45__cpo6cbeginE)
_ZN34_INTERNAL_f7208c72_4_k_cu_679c7f8f4cuda3std3__45__cpo6cbeginE:
	.zero		1
	.type		_ZN34_INTERNAL_f7208c72_4_k_cu_679c7f8f4cuda3std6ranges3__45__cpo6cbeginE,@object
	.size		_ZN34_INTERNAL_f7208c72_4_k_cu_679c7f8f4cuda3std6ranges3__45__cpo6cbeginE,(_ZN34_INTERNAL_f7208c72_4_k_cu_679c7f8f4cuda3std3__48in_placeE - _ZN34_INTERNAL_f7208c72_4_k_cu_679c7f8f4cuda3std6ranges3__45__cpo6cbeginE)
_ZN34_INTERNAL_f7208c72_4_k_cu_679c7f8f4cuda3std6ranges3__45__cpo6cbeginE:
	.zero		1
	.type		_ZN34_INTERNAL_f7208c72_4_k_cu_679c7f8f4cuda3std3__48in_placeE,@object
	.size		_ZN34_INTERNAL_f7208c72_4_k_cu_679c7f8f4cuda3std3__48in_placeE,(_ZN34_INTERNAL_f7208c72_4_k_cu_679c7f8f4cuda3std6ranges3__45__cpo4sizeE - _ZN34_INTERNAL_f7208c72_4_k_cu_679c7f8f4cuda3std3__48in_placeE)
_ZN34_INTERNAL_f7208c72_4_k_cu_679c7f8f4cuda3std3__48in_placeE:
	.zero		1
	.type		_ZN34_INTERNAL_f7208c72_4_k_cu_679c7f8f4cuda3std6ranges3__45__cpo4sizeE,@object
	.size		_ZN34_INTERNAL_f7208c72_4_k_cu_679c7f8f4cuda3std6ranges3__45__cpo4sizeE,(_ZN34_INTERNAL_f7208c72_4_k_cu_679c7f8f6thrust24THRUST_300001_SM_1000_NS12placeholders2_9E - _ZN34_INTERNAL_f7208c72_4_k_cu_679c7f8f4cuda3std6ranges3__45__cpo4sizeE)
_ZN34_INTERNAL_f7208c72_4_k_cu_679c7f8f4cuda3std6ranges3__45__cpo4sizeE:
	.zero		1
	.type		_ZN34_INTERNAL_f7208c72_4_k_cu_679c7f8f6thrust24THRUST_300001_SM_1000_NS12placeholders2_9E,@object
	.size		_ZN34_INTERNAL_f7208c72_4_k_cu_679c7f8f6thrust24THRUST_300001_SM_1000_NS12placeholders2_9E,(_ZN34_INTERNAL_f7208c72_4_k_cu_679c7f8f4cuda3std3__45__cpo7crbeginE - _ZN34_INTERNAL_f7208c72_4_k_cu_679c7f8f6thrust24THRUST_300001_SM_1000_NS12placeholders2_9E)
_ZN34_INTERNAL_f7208c72_4_k_cu_679c7f8f6thrust24THRUST_300001_SM_1000_NS12placeholders2_9E:
	.zero		1
	.type		_ZN34_INTERNAL_f7208c72_4_k_cu_679c7f8f4cuda3std3__45__cpo7crbeginE,@object
	.size		_ZN34_INTERNAL_f7208c72_4_k_cu_679c7f8f4cuda3std3__45__cpo7crbeginE,(_ZN34_INTERNAL_f7208c72_4_k_cu_679c7f8f4cuda3std6ranges3__45__cpo4nextE - _ZN34_INTERNAL_f7208c72_4_k_cu_679c7f8f4cuda3std3__45__cpo7crbeginE)
_ZN34_INTERNAL_f7208c72_4_k_cu_679c7f8f4cuda3std3__45__cpo7crbeginE:
	.zero		1
	.type		_ZN34_INTERNAL_f7208c72_4_k_cu_679c7f8f4cuda3std6ranges3__45__cpo4nextE,@object
	.size		_ZN34_INTERNAL_f7208c72_4_k_cu_679c7f8f4cuda3std6ranges3__45__cpo4nextE,(_ZN34_INTERNAL_f7208c72_4_k_cu_679c7f8f4cuda3std6ranges3__45__cpo4swapE - _ZN34_INTERNAL_f7208c72_4_k_cu_679c7f8f4cuda3std6ranges3__45__cpo4nextE)
_ZN34_INTERNAL_f7208c72_4_k_cu_679c7f8f4cuda3std6ranges3__45__cpo4nextE:
	.zero		1
	.type		_ZN34_INTERNAL_f7208c72_4_k_cu_679c7f8f4cuda3std6ranges3__45__cpo4swapE,@object
	.size		_ZN34_INTERNAL_f7208c72_4_k_cu_679c7f8f4cuda3std6ranges3__45__cpo4swapE,(_ZN34_INTERNAL_f7208c72_4_k_cu_679c7f8f6thrust24THRUST_300001_SM_1000_NS12placeholders2_1E - _ZN34_INTERNAL_f7208c72_4_k_cu_679c7f8f4cuda3std6ranges3__45__cpo4swapE)
_ZN34_INTERNAL_f7208c72_4_k_cu_679c7f8f4cuda3std6ranges3__45__cpo4swapE:
	.zero		1
	.type		_ZN34_INTERNAL_f7208c72_4_k_cu_679c7f8f6thrust24THRUST_300001_SM_1000_NS12placeholders2_1E,@object
	.size		_ZN34_INTERNAL_f7208c72_4_k_cu_679c7f8f6thrust24THRUST_300001_SM_1000_NS12placeholders2_1E,(_ZN34_INTERNAL_f7208c72_4_k_cu_679c7f8f6thrust24THRUST_300001_SM_1000_NS12placeholders2_3E - _ZN34_INTERNAL_f7208c72_4_k_cu_679c7f8f6thrust24THRUST_300001_SM_1000_NS12placeholders2_1E)
_ZN34_INTERNAL_f7208c72_4_k_cu_679c7f8f6thrust24THRUST_300001_SM_1000_NS12placeholders2_1E:
	.zero		1
	.type		_ZN34_INTERNAL_f7208c72_4_k_cu_679c7f8f6thrust24THRUST_300001_SM_1000_NS12placeholders2_3E,@object
	.size		_ZN34_INTERNAL_f7208c72_4_k_cu_679c7f8f6thrust24THRUST_300001_SM_1000_NS12placeholders2_3E,(_ZN34_INTERNAL_f7208c72_4_k_cu_679c7f8f4cuda3std3__45__cpo5beginE - _ZN34_INTERNAL_f7208c72_4_k_cu_679c7f8f6thrust24THRUST_300001_SM_1000_NS12placeholders2_3E)
_ZN34_INTERNAL_f7208c72_4_k_cu_679c7f8f6thrust24THRUST_300001_SM_1000_NS12placeholders2_3E:
	.zero		1
	.type		_ZN34_INTERNAL_f7208c72_4_k_cu_679c7f8f4cuda3std3__45__cpo5beginE,@object
	.size		_ZN34_INTERNAL_f7208c72_4_k_cu_679c7f8f4cuda3std3__45__cpo5beginE,(_ZN34_INTERNAL_f7208c72_4_k_cu_679c7f8f4cuda3std6ranges3__45__cpo5beginE - _ZN34_INTERNAL_f7208c72_4_k_cu_679c7f8f4cuda3std3__45__cpo5beginE)
_ZN34_INTERNAL_f7208c72_4_k_cu_679c7f8f4cuda3std3__45__cpo5beginE:
	.zero		1
	.type		_ZN34_INTERNAL_f7208c72_4_k_cu_679c7f8f4cuda3std6ranges3__45__cpo5beginE,@object
	.size		_ZN34_INTERNAL_f7208c72_4_k_cu_679c7f8f4cuda3std6ranges3__45__cpo5beginE,(_ZN34_INTERNAL_f7208c72_4_k_cu_679c7f8f4cuda3std3__436_GLOBAL__N__f7208c72_4_k_cu_679c7f8f6ignoreE - _ZN34_INTERNAL_f7208c72_4_k_cu_679c7f8f4cuda3std6ranges3__45__cpo5beginE)
_ZN34_INTERNAL_f7208c72_4_k_cu_679c7f8f4cuda3std6ranges3__45__cpo5beginE:
	.zero		1
	.type		_ZN34_INTERNAL_f7208c72_4_k_cu_679c7f8f4cuda3std3__436_GLOBAL__N__f7208c72_4_k_cu_679c7f8f6ignoreE,@object
	.size		_ZN34_INTERNAL_f7208c72_4_k_cu_679c7f8f4cuda3std3__436_GLOBAL__N__f7208c72_4_k_cu_679c7f8f6ignoreE,(_ZN34_INTERNAL_f7208c72_4_k_cu_679c7f8f4cuda3std6ranges3__45__cpo4dataE - _ZN34_INTERNAL_f7208c72_4_k_cu_679c7f8f4cuda3std3__436_GLOBAL__N__f7208c72_4_k_cu_679c7f8f6ignoreE)
_ZN34_INTERNAL_f7208c72_4_k_cu_679c7f8f4cuda3std3__436_GLOBAL__N__f7208c72_4_k_cu_679c7f8f6ignoreE:
	.zero		1
	.type		_ZN34_INTERNAL_f7208c72_4_k_cu_679c7f8f4cuda3std6ranges3__45__cpo4dataE,@object
	.size		_ZN34_INTERNAL_f7208c72_4_k_cu_679c7f8f4cuda3std6ranges3__45__cpo4dataE,(_ZN34_INTERNAL_f7208c72_4_k_cu_679c7f8f6thrust24THRUST_300001_SM_1000_NS12placeholders2_7E - _ZN34_INTERNAL_f7208c72_4_k_cu_679c7f8f4cuda3std6ranges3__45__cpo4dataE)
_ZN34_INTERNAL_f7208c72_4_k_cu_679c7f8f4cuda3std6ranges3__45__cpo4dataE:
	.zero		1
	.type		_ZN34_INTERNAL_f7208c72_4_k_cu_679c7f8f6thrust24THRUST_300001_SM_1000_NS12placeholders2_7E,@object
	.size		_ZN34_INTERNAL_f7208c72_4_k_cu_679c7f8f6thrust24THRUST_300001_SM_1000_NS12placeholders2_7E,(_ZN34_INTERNAL_f7208c72_4_k_cu_679c7f8f4cuda3std3__45__cpo6rbeginE - _ZN34_INTERNAL_f7208c72_4_k_cu_679c7f8f6thrust24THRUST_300001_SM_1000_NS12placeholders2_7E)
_ZN34_INTERNAL_f7208c72_4_k_cu_679c7f8f6thrust24THRUST_300001_SM_1000_NS12placeholders2_7E:
	.zero		1
	.type		_ZN34_INTERNAL_f7208c72_4_k_cu_679c7f8f4cuda3std3__45__cpo6rbeginE,@object
	.size		_ZN34_INTERNAL_f7208c72_4_k_cu_679c7f8f4cuda3std3__45__cpo6rbeginE,(_ZN34_INTERNAL_f7208c72_4_k_cu_679c7f8f4cuda3std6ranges3__45__cpo7advanceE - _ZN34_INTERNAL_f7208c72_4_k_cu_679c7f8f4cuda3std3__45__cpo6rbeginE)
_ZN34_INTERNAL_f7208c72_4_k_cu_679c7f8f4cuda3std3__45__cpo6rbeginE:
	.zero		1
	.type		_ZN34_INTERNAL_f7208c72_4_k_cu_679c7f8f4cuda3std6ranges3__45__cpo7advanceE,@object
	.size		_ZN34_INTERNAL_f7208c72_4_k_cu_679c7f8f4cuda3std6ranges3__45__cpo7advanceE,(_ZN34_INTERNAL_f7208c72_4_k_cu_679c7f8f4cuda3std3__47nulloptE - _ZN34_INTERNAL_f7208c72_4_k_cu_679c7f8f4cuda3std6ranges3__45__cpo7advanceE)
_ZN34_INTERNAL_f7208c72_4_k_cu_679c7f8f4cuda3std6ranges3__45__cpo7advanceE:
	.zero		1
	.type		_ZN34_INTERNAL_f7208c72_4_k_cu_679c7f8f4cuda3std3__47nulloptE,@object
	.size		_ZN34_INTERNAL_f7208c72_4_k_cu_679c7f8f4cuda3std3__47nulloptE,(_ZN34_INTERNAL_f7208c72_4_k_cu_679c7f8f4cuda3std6ranges3__45__cpo8distanceE - _ZN34_INTERNAL_f7208c72_4_k_cu_679c7f8f4cuda3std3__47nulloptE)
_ZN34_INTERNAL_f7208c72_4_k_cu_679c7f8f4cuda3std3__47nulloptE:
	.zero		1
	.type		_ZN34_INTERNAL_f7208c72_4_k_cu_679c7f8f4cuda3std6ranges3__45__cpo8distanceE,@object
	.size		_ZN34_INTERNAL_f7208c72_4_k_cu_679c7f8f4cuda3std6ranges3__45__cpo8distanceE,(_ZN34_INTERNAL_f7208c72_4_k_cu_679c7f8f6thrust24THRUST_300001_SM_1000_NS12placeholders2_6E - _ZN34_INTERNAL_f7208c72_4_k_cu_679c7f8f4cuda3std6ranges3__45__cpo8distanceE)
_ZN34_INTERNAL_f7208c72_4_k_cu_679c7f8f4cuda3std6ranges3__45__cpo8distanceE:
	.zero		1
	.type		_ZN34_INTERNAL_f7208c72_4_k_cu_679c7f8f6thrust24THRUST_300001_SM_1000_NS12placeholders2_6E,@object
	.size		_ZN34_INTERNAL_f7208c72_4_k_cu_679c7f8f6thrust24THRUST_300001_SM_1000_NS12placeholders2_6E,(_ZN34_INTERNAL_f7208c72_4_k_cu_679c7f8f4cuda3std3__45__cpo4cendE - _ZN34_INTERNAL_f7208c72_4_k_cu_679c7f8f6thrust24THRUST_300001_SM_1000_NS12placeholders2_6E)
_ZN34_INTERNAL_f7208c72_4_k_cu_679c7f8f6thrust24THRUST_300001_SM_1000_NS12placeholders2_6E:
	.zero		1
	.type		_ZN34_INTERNAL_f7208c72_4_k_cu_679c7f8f4cuda3std3__45__cpo4cendE,@object
	.size		_ZN34_INTERNAL_f7208c72_4_k_cu_679c7f8f4cuda3std3__45__cpo4cendE,(_ZN34_INTERNAL_f7208c72_4_k_cu_679c7f8f4cuda3std6ranges3__45__cpo4cendE - _ZN34_INTERNAL_f7208c72_4_k_cu_679c7f8f4cuda3std3__45__cpo4cendE)
_ZN34_INTERNAL_f7208c72_4_k_cu_679c7f8f4cuda3std3__45__cpo4cendE:
	.zero		1
	.type		_ZN34_INTERNAL_f7208c72_4_k_cu_679c7f8f4cuda3std6ranges3__45__cpo4cendE,@object
	.size		_ZN34_INTERNAL_f7208c72_4_k_cu_679c7f8f4cuda3std6ranges3__45__cpo4cendE,(_ZN34_INTERNAL_f7208c72_4_k_cu_679c7f8f4cuda3std3__420unreachable_sentinelE - _ZN34_INTERNAL_f7208c72_4_k_cu_679c7f8f4cuda3std6ranges3__45__cpo4cendE)
_ZN34_INTERNAL_f7208c72_4_k_cu_679c7f8f4cuda3std6ranges3__45__cpo4cendE:
	.zero		1
	.type		_ZN34_INTERNAL_f7208c72_4_k_cu_679c7f8f4cuda3std3__420unreachable_sentinelE,@object
	.size		_ZN34_INTERNAL_f7208c72_4_k_cu_679c7f8f4cuda3std3__420unreachable_sentinelE,(_ZN34_INTERNAL_f7208c72_4_k_cu_679c7f8f4cuda3std6ranges3__45__cpo5ssizeE - _ZN34_INTERNAL_f7208c72_4_k_cu_679c7f8f4cuda3std3__420unreachable_sentinelE)
_ZN34_INTERNAL_f7208c72_4_k_cu_679c7f8f4cuda3std3__420unreachable_sentinelE:
	.zero		1
	.type		_ZN34_INTERNAL_f7208c72_4_k_cu_679c7f8f4cuda3std6ranges3__45__cpo5ssizeE,@object
	.size		_ZN34_INTERNAL_f7208c72_4_k_cu_679c7f8f4cuda3std6ranges3__45__cpo5ssizeE,(_ZN34_INTERNAL_f7208c72_4_k_cu_679c7f8f6thrust24THRUST_300001_SM_1000_NS12placeholders3_10E - _ZN34_INTERNAL_f7208c72_4_k_cu_679c7f8f4cuda3std6ranges3__45__cpo5ssizeE)
_ZN34_INTERNAL_f7208c72_4_k_cu_679c7f8f4cuda3std6ranges3__45__cpo5ssizeE:
	.zero		1
	.type		_ZN34_INTERNAL_f7208c72_4_k_cu_679c7f8f6thrust24THRUST_300001_SM_1000_NS12placeholders3_10E,@object
	.size		_ZN34_INTERNAL_f7208c72_4_k_cu_679c7f8f6thrust24THRUST_300001_SM_1000_NS12placeholders3_10E,(_ZN34_INTERNAL_f7208c72_4_k_cu_679c7f8f4cuda3std3__45__cpo5crendE - _ZN34_INTERNAL_f7208c72_4_k_cu_679c7f8f6thrust24THRUST_300001_SM_1000_NS12placeholders3_10E)
_ZN34_INTERNAL_f7208c72_4_k_cu_679c7f8f6thrust24THRUST_300001_SM_1000_NS12placeholders3_10E:
	.zero		1
	.type		_ZN34_INTERNAL_f7208c72_4_k_cu_679c7f8f4cuda3std3__45__cpo5crendE,@object
	.size		_ZN34_INTERNAL_f7208c72_4_k_cu_679c7f8f4cuda3std3__45__cpo5crendE,(_ZN34_INTERNAL_f7208c72_4_k_cu_679c7f8f4cuda3std6ranges3__45__cpo4prevE - _ZN34_INTERNAL_f7208c72_4_k_cu_679c7f8f4cuda3std3__45__cpo5crendE)
_ZN34_INTERNAL_f7208c72_4_k_cu_679c7f8f4cuda3std3__45__cpo5crendE:
	.zero		1
	.type		_ZN34_INTERNAL_f7208c72_4_k_cu_679c7f8f4cuda3std6ranges3__45__cpo4prevE,@object
	.size		_ZN34_INTERNAL_f7208c72_4_k_cu_679c7f8f4cuda3std6ranges3__45__cpo4prevE,(_ZN34_INTERNAL_f7208c72_4_k_cu_679c7f8f4cuda3std6ranges3__45__cpo9iter_moveE - _ZN34_INTERNAL_f7208c72_4_k_cu_679c7f8f4cuda3std6ranges3__45__cpo4prevE)
_ZN34_INTERNAL_f7208c72_4_k_cu_679c7f8f4cuda3std6ranges3__45__cpo4prevE:
	.zero		1
	.type		_ZN34_INTERNAL_f7208c72_4_k_cu_679c7f8f4cuda3std6ranges3__45__cpo9iter_moveE,@object
	.size		_ZN34_INTERNAL_f7208c72_4_k_cu_679c7f8f4cuda3std6ranges3__45__cpo9iter_moveE,(_ZN34_INTERNAL_f7208c72_4_k_cu_679c7f8f6thrust24THRUST_300001_SM_1000_NS12placeholders2_2E - _ZN34_INTERNAL_f7208c72_4_k_cu_679c7f8f4cuda3std6ranges3__45__cpo9iter_moveE)
_ZN34_INTERNAL_f7208c72_4_k_cu_679c7f8f4cuda3std6ranges3__45__cpo9iter_moveE:
	.zero		1
	.type		_ZN34_INTERNAL_f7208c72_4_k_cu_679c7f8f6thrust24THRUST_300001_SM_1000_NS12placeholders2_2E,@object
	.size		_ZN34_INTERNAL_f7208c72_4_k_cu_679c7f8f6thrust24THRUST_300001_SM_1000_NS12placeholders2_2E,(_ZN34_INTERNAL_f7208c72_4_k_cu_679c7f8f6thrust24THRUST_300001_SM_1000_NS12placeholders2_4E - _ZN34_INTERNAL_f7208c72_4_k_cu_679c7f8f6thrust24THRUST_300001_SM_1000_NS12placeholders2_2E)
_ZN34_INTERNAL_f7208c72_4_k_cu_679c7f8f6thrust24THRUST_300001_SM_1000_NS12placeholders2_2E:
	.zero		1
	.type		_ZN34_INTERNAL_f7208c72_4_k_cu_679c7f8f6thrust24THRUST_300001_SM_1000_NS12placeholders2_4E,@object
	.size		_ZN34_INTERNAL_f7208c72_4_k_cu_679c7f8f6thrust24THRUST_300001_SM_1000_NS12placeholders2_4E,(_ZN34_INTERNAL_f7208c72_4_k_cu_679c7f8f4cuda3std3__45__cpo3endE - _ZN34_INTERNAL_f7208c72_4_k_cu_679c7f8f6thrust24THRUST_300001_SM_1000_NS12placeholders2_4E)
_ZN34_INTERNAL_f7208c72_4_k_cu_679c7f8f6thrust24THRUST_300001_SM_1000_NS12placeholders2_4E:
	.zero		1
	.type		_ZN34_INTERNAL_f7208c72_4_k_cu_679c7f8f4cuda3std3__45__cpo3endE,@object
	.size		_ZN34_INTERNAL_f7208c72_4_k_cu_679c7f8f4cuda3std3__45__cpo3endE,(_ZN34_INTERNAL_f7208c72_4_k_cu_679c7f8f4cuda3std6ranges3__45__cpo3endE - _ZN34_INTERNAL_f7208c72_4_k_cu_679c7f8f4cuda3std3__45__cpo3endE)
_ZN34_INTERNAL_f7208c72_4_k_cu_679c7f8f4cuda3std3__45__cpo3endE:
	.zero		1
	.type		_ZN34_INTERNAL_f7208c72_4_k_cu_679c7f8f4cuda3std6ranges3__45__cpo3endE,@object
	.size		_ZN34_INTERNAL_f7208c72_4_k_cu_679c7f8f4cuda3std6ranges3__45__cpo3endE,(_ZN34_INTERNAL_f7208c72_4_k_cu_679c7f8f4cuda3std3__419piecewise_constructE - _ZN34_INTERNAL_f7208c72_4_k_cu_679c7f8f4cuda3std6ranges3__45__cpo3endE)
_ZN34_INTERNAL_f7208c72_4_k_cu_679c7f8f4cuda3std6ranges3__45__cpo3endE:
	.zero		1
	.type		_ZN34_INTERNAL_f7208c72_4_k_cu_679c7f8f4cuda3std3__419piecewise_constructE,@object
	.size		_ZN34_INTERNAL_f7208c72_4_k_cu_679c7f8f4cuda3std3__419piecewise_constructE,(_ZN34_INTERNAL_f7208c72_4_k_cu_679c7f8f4cuda3std6ranges3__45__cpo5cdataE - _ZN34_INTERNAL_f7208c72_4_k_cu_679c7f8f4cuda3std3__419piecewise_constructE)
_ZN34_INTERNAL_f7208c72_4_k_cu_679c7f8f4cuda3std3__419piecewise_constructE:
	.zero		1
	.type		_ZN34_INTERNAL_f7208c72_4_k_cu_679c7f8f4cuda3std6ranges3__45__cpo5cdataE,@object
	.size		_ZN34_INTERNAL_f7208c72_4_k_cu_679c7f8f4cuda3std6ranges3__45__cpo5cdataE,(_ZN34_INTERNAL_f7208c72_4_k_cu_679c7f8f6thrust24THRUST_300001_SM_1000_NS12placeholders2_8E - _ZN34_INTERNAL_f7208c72_4_k_cu_679c7f8f4cuda3std6ranges3__45__cpo5cdataE)
_ZN34_INTERNAL_f7208c72_4_k_cu_679c7f8f4cuda3std6ranges3__45__cpo5cdataE:
	.zero		1
	.type		_ZN34_INTERNAL_f7208c72_4_k_cu_679c7f8f6thrust24THRUST_300001_SM_1000_NS12placeholders2_8E,@object
	.size		_ZN34_INTERNAL_f7208c72_4_k_cu_679c7f8f6thrust24THRUST_300001_SM_1000_NS12placeholders2_8E,(_ZN34_INTERNAL_f7208c72_4_k_cu_679c7f8f4cuda3std3__45__cpo4rendE - _ZN34_INTERNAL_f7208c72_4_k_cu_679c7f8f6thrust24THRUST_300001_SM_1000_NS12placeholders2_8E)
_ZN34_INTERNAL_f7208c72_4_k_cu_679c7f8f6thrust24THRUST_300001_SM_1000_NS12placeholders2_8E:
	.zero		1
	.type		_ZN34_INTERNAL_f7208c72_4_k_cu_679c7f8f4cuda3std3__45__cpo4rendE,@object
	.size		_ZN34_INTERNAL_f7208c72_4_k_cu_679c7f8f4cuda3std3__45__cpo4rendE,(_ZN34_INTERNAL_f7208c72_4_k_cu_679c7f8f4cuda3std6ranges3__45__cpo9iter_swapE - _ZN34_INTERNAL_f7208c72_4_k_cu_679c7f8f4cuda3std3__45__cpo4rendE)
_ZN34_INTERNAL_f7208c72_4_k_cu_679c7f8f4cuda3std3__45__cpo4rendE:
	.zero		1
	.type		_ZN34_INTERNAL_f7208c72_4_k_cu_679c7f8f4cuda3std6ranges3__45__cpo9iter_swapE,@object
	.size		_ZN34_INTERNAL_f7208c72_4_k_cu_679c7f8f4cuda3std6ranges3__45__cpo9iter_swapE,(_ZN34_INTERNAL_f7208c72_4_k_cu_679c7f8f4cuda3std3__48unexpectE - _ZN34_INTERNAL_f7208c72_4_k_cu_679c7f8f4cuda3std6ranges3__45__cpo9iter_swapE)
_ZN34_INTERNAL_f7208c72_4_k_cu_679c7f8f4cuda3std6ranges3__45__cpo9iter_swapE:
	.zero		1
	.type		_ZN34_INTERNAL_f7208c72_4_k_cu_679c7f8f4cuda3std3__48unexpectE,@object
	.size		_ZN34_INTERNAL_f7208c72_4_k_cu_679c7f8f4cuda3std3__48unexpectE,(_ZN34_INTERNAL_f7208c72_4_k_cu_679c7f8f6thrust24THRUST_300001_SM_1000_NS6system6detail10sequential3seqE - _ZN34_INTERNAL_f7208c72_4_k_cu_679c7f8f4cuda3std3__48unexpectE)
_ZN34_INTERNAL_f7208c72_4_k_cu_679c7f8f4cuda3std3__48unexpectE:
	.zero		1
	.type		_ZN34_INTERNAL_f7208c72_4_k_cu_679c7f8f6thrust24THRUST_300001_SM_1000_NS6system6detail10sequential3seqE,@object
	.size		_ZN34_INTERNAL_f7208c72_4_k_cu_679c7f8f6thrust24THRUST_300001_SM_1000_NS6system6detail10sequential3seqE,(.L_29 - _ZN34_INTERNAL_f7208c72_4_k_cu_679c7f8f6thrust24THRUST_300001_SM_1000_NS6system6detail10sequential3seqE)
_ZN34_INTERNAL_f7208c72_4_k_cu_679c7f8f6thrust24THRUST_300001_SM_1000_NS6system6detail10sequential3seqE:
	.zero		1
.L_29:


//--------------------- .nv.shared._ZN6cuBERT14kernel_sum_cubEPKfiiPf --------------------------
	.section	.nv.shared._ZN6cuBERT14kernel_sum_cubEPKfiiPf,"aw",@nobits
	.sectionflags	@""
	.align	4
.nv.shared._ZN6cuBERT14kernel_sum_cubEPKfiiPf:
	.zero		1048


//--------------------- .nv.constant0._ZN6cuBERT13kernel_scale_EPfiiS0_ --------------------------
	.section	.nv.constant0._ZN6cuBERT13kernel_scale_EPfiiS0_,"a",@progbits
	.sectionflags	@""
	.align	4
.nv.constant0._ZN6cuBERT13kernel_scale_EPfiiS0_:
	.zero		920


//--------------------- .nv.constant0._ZN6cuBERT14kernel_sum_cubEPKfiiPf --------------------------
	.section	.nv.constant0._ZN6cuBERT14kernel_sum_cubEPKfiiPf,"a",@progbits
	.sectionflags	@""
	.align	4
.nv.constant0._ZN6cuBERT14kernel_sum_cubEPKfiiPf:
	.zero		920


//--------------------- .nv.constant0._ZN6cuBERT11kernel_exp_EPfi --------------------------
	.section	.nv.constant0._ZN6cuBERT11kernel_exp_EPfi,"a",@progbits
	.sectionflags	@""
	.align	4
.nv.constant0._ZN6cuBERT11kernel_exp_EPfi:
	.zero		908


//--------------------- .nv.constant0._ZN3cub18CUB_300001_SM_10006detail11EmptyKernelIvEEvv --------------------------
	.section	.nv.constant0._ZN3cub18CUB_300001_SM_10006detail11EmptyKernelIvEEvv,"a",@progbits
	.sectionflags	@""
	.align	4
.nv.constant0._ZN3cub18CUB_300001_SM_10006detail11EmptyKernelIvEEvv:
	.zero		896


//--------------------- SYMBOLS --------------------------

	.type		.nv.reservedSmem.offset0,@object
	.size		.nv.reservedSmem.offset0,0x4
	.type		.nv.reservedSmem.cap,@object
	.size		.nv.reservedSmem.cap,0x4
